	.target	sm_100a

	.elftype	@"ET_EXEC"


//--------------------- .note.nv.tkinfo           --------------------------
	.section	.note.nv.tkinfo,"",@"SHT_NOTE"
	.sectionflags	@"SHF_NOTE_NV_TKINFO"
	.tkinfo
        /*0018*/ 	.word	0x00000002
        /*0030*/ 	.string	""
        /*0030*/ 	.string	"ptxas"
        /*0030*/ 	.string	"Cuda compilation tools, release 13.0, V13.0.88"
        /*0030*/ 	.string	"Build cuda_13.0.r13.0/compiler.36424714_0"
        /*0030*/ 	.string	"-arch sm_100a -m 64 "



//--------------------- .note.nv.cuinfo           --------------------------
	.section	.note.nv.cuinfo,"",@"SHT_NOTE"
	.sectionflags	@"SHF_NOTE_NV_CUINFO"
        /*0018*/ 	.short	0x0002
        /*001a*/ 	.short	0x0064
        /*001c*/ 	.short	0x0082
	.zero		2


//--------------------- .nv.info                  --------------------------
	.section	.nv.info,"",@"SHT_CUDA_INFO"
	.align	4


	//----- nvinfo : EIATTR_REGCOUNT
	.align		4
        /*0000*/ 	.byte	0x04, 0x2f
        /*0002*/ 	.short	(.L_19 - .L_18)
	.align		4
.L_18:
        /*0004*/ 	.word	index@(_ZN7cutlass13device_kernelINS_4gemm6kernel13GemmUniversalIN4cute5tupleIJiiiiEEENS1_10collective13CollectiveMmaINS1_35MainloopSm100TmaUmmaWarpSpecializedILi3ELi2ELi4ENS5_IJNS4_1CILi2EEENSA_ILi1EEESC_EEEEENS5_IJNSA_ILi128EEENSA_ILi256EEESF_EEENS_10bfloat16_tENS5_IJlSC_lEEESI_SJ_NS4_8TiledMMAINS4_8MMA_AtomIJNS4_26SM100_MMA_F16BF16_2x1SM_SSISI_SI_fLi128ELi256ELNS4_4UMMA5MajorE0ELSO_0ELNSN_7ScaleInE0ELSP_0EEEEEENS4_6LayoutINS5_IJSC_SC_SC_EEENS5_IJNSA_ILi0EEESU_SU_EEEEENS5_IJNS4_10UnderscoreESX_SX_EEEEENS4_18SM100_TMA_2SM_LOADENS4_14ComposedLayoutINS4_7SwizzleILi3ELi4ELi3EEENS4_18smem_ptr_flag_bitsILi16EEENSS_INS5_IJNSA_ILi8EEENSA_ILi64EEEEEENS5_IJS17_SC_EEEEEEEvNS4_8identityES10_S1B_vS1C_EENS_8epilogue10collective18CollectiveEpilogueINS1E_23Sm100TmaWarpSpecializedILi4ELi2ELi32ELb1ELb0EEEJNS5_IJS17_SG_SF_EEENS5_IJNSS_IS17_SC_EENSS_INS5_IJNSA_ILi32EEESB_EEENS5_IJSC_SF_EEEEEEEESI_SJ_SI_SJ_NS1E_6fusion15FusionCallbacksIS1I_NS1Q_17LinearCombinationISI_fSI_fLNS_15FloatRoundStyleE2EEES1J_S1P_JEEENS4_5SM1004TMEM4LOAD26SM100_TMEM_LOAD_32dp32b32xENS4_13SM90_TMA_LOADENS11_INS12_ILi2ELi4ELi3EEES15_NSS_INS5_IJS16_S1L_EEENS5_IJS1L_SC_EEEEEEENS4_39AutoVectorizingCopyWithAssumedAlignmentILi128EEENS4_14SM90_TMA_STOREES25_S27_S27_EEEvvEEEEvNT_6ParamsE)
        /*0008*/ 	.word	0x00000073


	//----- nvinfo : EIATTR_FRAME_SIZE
	.align		4
.L_19:
        /*000c*/ 	.byte	0x04, 0x11
        /*000e*/ 	.short	(.L_21 - .L_20)
	.align		4
.L_20:
        /*0010*/ 	.word	index@($__internal_2_$__cuda_sm10x_tcgen05_guardrail_trap_unallocated_columns_being_dealloced)
        /*0014*/ 	.word	0x00000000


	//----- nvinfo : EIATTR_FRAME_SIZE
	.align		4
.L_21:
        /*0018*/ 	.byte	0x04, 0x11
        /*001a*/ 	.short	(.L_23 - .L_22)
	.align		4
.L_22:
        /*001c*/ 	.word	index@($__internal_1_$__cuda_sm10x_tcgen05_guardrail_trap_phase_invalid_during_alloc)
        /*0020*/ 	.word	0x00000000


	//----- nvinfo : EIATTR_FRAME_SIZE
	.align		4
.L_23:
        /*0024*/ 	.byte	0x04, 0x11
        /*0026*/ 	.short	(.L_25 - .L_24)
	.align		4
.L_24:
        /*0028*/ 	.word	index@($__internal_0_$__cuda_sm10x_tcgen05_guardrail_trap_col_being_dealloced_not_returned_by_alloc)
        /*002c*/ 	.word	0x00000000


	//----- nvinfo : EIATTR_FRAME_SIZE
	.align		4
.L_25:
        /*0030*/ 	.byte	0x04, 0x11
        /*0032*/ 	.short	(.L_27 - .L_26)
	.align		4
.L_26:
        /*0034*/ 	.word	index@(_ZN7cutlass13device_kernelINS_4gemm6kernel13GemmUniversalIN4cute5tupleIJiiiiEEENS1_10collective13CollectiveMmaINS1_35MainloopSm100TmaUmmaWarpSpecializedILi3ELi2ELi4ENS5_IJNS4_1CILi2EEENSA_ILi1EEESC_EEEEENS5_IJNSA_ILi128EEENSA_ILi256EEESF_EEENS_10bfloat16_tENS5_IJlSC_lEEESI_SJ_NS4_8TiledMMAINS4_8MMA_AtomIJNS4_26SM100_MMA_F16BF16_2x1SM_SSISI_SI_fLi128ELi256ELNS4_4UMMA5MajorE0ELSO_0ELNSN_7ScaleInE0ELSP_0EEEEEENS4_6LayoutINS5_IJSC_SC_SC_EEENS5_IJNSA_ILi0EEESU_SU_EEEEENS5_IJNS4_10UnderscoreESX_SX_EEEEENS4_18SM100_TMA_2SM_LOADENS4_14ComposedLayoutINS4_7SwizzleILi3ELi4ELi3EEENS4_18smem_ptr_flag_bitsILi16EEENSS_INS5_IJNSA_ILi8EEENSA_ILi64EEEEEENS5_IJS17_SC_EEEEEEEvNS4_8identityES10_S1B_vS1C_EENS_8epilogue10collective18CollectiveEpilogueINS1E_23Sm100TmaWarpSpecializedILi4ELi2ELi32ELb1ELb0EEEJNS5_IJS17_SG_SF_EEENS5_IJNSS_IS17_SC_EENSS_INS5_IJNSA_ILi32EEESB_EEENS5_IJSC_SF_EEEEEEEESI_SJ_SI_SJ_NS1E_6fusion15FusionCallbacksIS1I_NS1Q_17LinearCombinationISI_fSI_fLNS_15FloatRoundStyleE2EEES1J_S1P_JEEENS4_5SM1004TMEM4LOAD26SM100_TMEM_LOAD_32dp32b32xENS4_13SM90_TMA_LOADENS11_INS12_ILi2ELi4ELi3EEES15_NSS_INS5_IJS16_S1L_EEENS5_IJS1L_SC_EEEEEEENS4_39AutoVectorizingCopyWithAssumedAlignmentILi128EEENS4_14SM90_TMA_STOREES25_S27_S27_EEEvvEEEEvNT_6ParamsE)
        /*0038*/ 	.word	0x00000000


	//----- nvinfo : EIATTR_MIN_STACK_SIZE
	.align		4
.L_27:
        /*003c*/ 	.byte	0x04, 0x12
        /*003e*/ 	.short	(.L_29 - .L_28)
	.align		4
.L_28:
        /*0040*/ 	.word	index@(_ZN7cutlass13device_kernelINS_4gemm6kernel13GemmUniversalIN4cute5tupleIJiiiiEEENS1_10collective13CollectiveMmaINS1_35MainloopSm100TmaUmmaWarpSpecializedILi3ELi2ELi4ENS5_IJNS4_1CILi2EEENSA_ILi1EEESC_EEEEENS5_IJNSA_ILi128EEENSA_ILi256EEESF_EEENS_10bfloat16_tENS5_IJlSC_lEEESI_SJ_NS4_8TiledMMAINS4_8MMA_AtomIJNS4_26SM100_MMA_F16BF16_2x1SM_SSISI_SI_fLi128ELi256ELNS4_4UMMA5MajorE0ELSO_0ELNSN_7ScaleInE0ELSP_0EEEEEENS4_6LayoutINS5_IJSC_SC_SC_EEENS5_IJNSA_ILi0EEESU_SU_EEEEENS5_IJNS4_10UnderscoreESX_SX_EEEEENS4_18SM100_TMA_2SM_LOADENS4_14ComposedLayoutINS4_7SwizzleILi3ELi4ELi3EEENS4_18smem_ptr_flag_bitsILi16EEENSS_INS5_IJNSA_ILi8EEENSA_ILi64EEEEEENS5_IJS17_SC_EEEEEEEvNS4_8identityES10_S1B_vS1C_EENS_8epilogue10collective18CollectiveEpilogueINS1E_23Sm100TmaWarpSpecializedILi4ELi2ELi32ELb1ELb0EEEJNS5_IJS17_SG_SF_EEENS5_IJNSS_IS17_SC_EENSS_INS5_IJNSA_ILi32EEESB_EEENS5_IJSC_SF_EEEEEEEESI_SJ_SI_SJ_NS1E_6fusion15FusionCallbacksIS1I_NS1Q_17LinearCombinationISI_fSI_fLNS_15FloatRoundStyleE2EEES1J_S1P_JEEENS4_5SM1004TMEM4LOAD26SM100_TMEM_LOAD_32dp32b32xENS4_13SM90_TMA_LOADENS11_INS12_ILi2ELi4ELi3EEES15_NSS_INS5_IJS16_S1L_EEENS5_IJS1L_SC_EEEEEEENS4_39AutoVectorizingCopyWithAssumedAlignmentILi128EEENS4_14SM90_TMA_STOREES25_S27_S27_EEEvvEEEEvNT_6ParamsE)
        /*0044*/ 	.word	0x00000000
.L_29:


//--------------------- .nv.compat                --------------------------
	.section	.nv.compat,"",@"SHT_CUDA_COMPAT_INFO"
	.align	4
        /*0000*/ 	.byte	0x02, 0x09, 0x01, 0x00, 0x02, 0x02, 0x02, 0x00, 0x02, 0x05, 0x05, 0x00, 0x03, 0x07, 0x01, 0x01
        /*0010*/ 	.byte	0x02, 0x03, 0x01, 0x00, 0x02, 0x06, 0x01, 0x00, 0x04, 0x0b, 0x08, 0x00, 0x09, 0x00, 0x00, 0x00
        /*0020*/ 	.byte	0x00, 0x00, 0x00, 0x00


//--------------------- .nv.info._ZN7cutlass13device_kernelINS_4gemm6kernel13GemmUniversalIN4cute5tupleIJiiiiEEENS1_10collective13CollectiveMmaINS1_35MainloopSm100TmaUmmaWarpSpecializedILi3ELi2ELi4ENS5_IJNS4_1CILi2EEENSA_ILi1EEESC_EEEEENS5_IJNSA_ILi128EEENSA_ILi256EEESF_EEENS_10bfloat16_tENS5_IJlSC_lEEESI_SJ_NS4_8TiledMMAINS4_8MMA_AtomIJNS4_26SM100_MMA_F16BF16_2x1SM_SSISI_SI_fLi128ELi256ELNS4_4UMMA5MajorE0ELSO_0ELNSN_7ScaleInE0ELSP_0EEEEEENS4_6LayoutINS5_IJSC_SC_SC_EEENS5_IJNSA_ILi0EEESU_SU_EEEEENS5_IJNS4_10UnderscoreESX_SX_EEEEENS4_18SM100_TMA_2SM_LOADENS4_14ComposedLayoutINS4_7SwizzleILi3ELi4ELi3EEENS4_18smem_ptr_flag_bitsILi16EEENSS_INS5_IJNSA_ILi8EEENSA_ILi64EEEEEENS5_IJS17_SC_EEEEEEEvNS4_8identityES10_S1B_vS1C_EENS_8epilogue10collective18CollectiveEpilogueINS1E_23Sm100TmaWarpSpecializedILi4ELi2ELi32ELb1ELb0EEEJNS5_IJS17_SG_SF_EEENS5_IJNSS_IS17_SC_EENSS_INS5_IJNSA_ILi32EEESB_EEENS5_IJSC_SF_EEEEEEEESI_SJ_SI_SJ_NS1E_6fusion15FusionCallbacksIS1I_NS1Q_17LinearCombinationISI_fSI_fLNS_15FloatRoundStyleE2EEES1J_S1P_JEEENS4_5SM1004TMEM4LOAD26SM100_TMEM_LOAD_32dp32b32xENS4_13SM90_TMA_LOADENS11_INS12_ILi2ELi4ELi3EEES15_NSS_INS5_IJS16_S1L_EEENS5_IJS1L_SC_EEEEEEENS4_39AutoVectorizingCopyWithAssumedAlignmentILi128EEENS4_14SM90_TMA_STOREES25_S27_S27_EEEvvEEEEvNT_6ParamsE --------------------------
	.section	.nv.info._ZN7cutlass13device_kernelINS_4gemm6kernel13GemmUniversalIN4cute5tupleIJiiiiEEENS1_10collective13CollectiveMmaINS1_35MainloopSm100TmaUmmaWarpSpecializedILi3ELi2ELi4ENS5_IJNS4_1CILi2EEENSA_ILi1EEESC_EEEEENS5_IJNSA_ILi128EEENSA_ILi256EEESF_EEENS_10bfloat16_tENS5_IJlSC_lEEESI_SJ_NS4_8TiledMMAINS4_8MMA_AtomIJNS4_26SM100_MMA_F16BF16_2x1SM_SSISI_SI_fLi128ELi256ELNS4_4UMMA5MajorE0ELSO_0ELNSN_7ScaleInE0ELSP_0EEEEEENS4_6LayoutINS5_IJSC_SC_SC_EEENS5_IJNSA_ILi0EEESU_SU_EEEEENS5_IJNS4_10UnderscoreESX_SX_EEEEENS4_18SM100_TMA_2SM_LOADENS4_14ComposedLayoutINS4_7SwizzleILi3ELi4ELi3EEENS4_18smem_ptr_flag_bitsILi16EEENSS_INS5_IJNSA_ILi8EEENSA_ILi64EEEEEENS5_IJS17_SC_EEEEEEEvNS4_8identityES10_S1B_vS1C_EENS_8epilogue10collective18CollectiveEpilogueINS1E_23Sm100TmaWarpSpecializedILi4ELi2ELi32ELb1ELb0EEEJNS5_IJS17_SG_SF_EEENS5_IJNSS_IS17_SC_EENSS_INS5_IJNSA_ILi32EEESB_EEENS5_IJSC_SF_EEEEEEEESI_SJ_SI_SJ_NS1E_6fusion15FusionCallbacksIS1I_NS1Q_17LinearCombinationISI_fSI_fLNS_15FloatRoundStyleE2EEES1J_S1P_JEEENS4_5SM1004TMEM4LOAD26SM100_TMEM_LOAD_32dp32b32xENS4_13SM90_TMA_LOADENS11_INS12_ILi2ELi4ELi3EEES15_NSS_INS5_IJS16_S1L_EEENS5_IJS1L_SC_EEEEEEENS4_39AutoVectorizingCopyWithAssumedAlignmentILi128EEENS4_14SM90_TMA_STOREES25_S27_S27_EEEvvEEEEvNT_6ParamsE,"",@"SHT_CUDA_INFO"
	.sectionflags	@""
	.align	4


	//----- nvinfo : EIATTR_CUDA_API_VERSION
	.align		4
        /*0000*/ 	.byte	0x04, 0x37
        /*0002*/ 	.short	(.L_31 - .L_30)
.L_30:
        /*0004*/ 	.word	0x00000082


	//----- nvinfo : EIATTR_KPARAM_INFO
	.align		4
.L_31:
        /*0008*/ 	.byte	0x04, 0x17
        /*000a*/ 	.short	(.L_33 - .L_32)
.L_32:
        /*000c*/ 	.word	0x00000000
        /*0010*/ 	.short	0x0000
        /*0012*/ 	.short	0x0000
        /*0014*/ 	.byte	0x00, 0xf0, 0x01, 0x20


	//----- nvinfo : EIATTR_AT_ENTRY_FRAGMENTS
	.align		4
.L_33:
        /*0018*/ 	.byte	0x04, 0x4f
        /*001a*/ 	.short	(.L_35 - .L_34)


	//   ....[0]....
.L_34:
        /*001c*/ 	.word	0x00000007


	//----- nvinfo : EIATTR_RESERVED_SMEM_USED
	.align		4
.L_35:
        /*0020*/ 	.byte	0x01, 0x41
	.zero		2


	//----- nvinfo : EIATTR_SPARSE_MMA_MASK
	.align		4
        /*0024*/ 	.byte	0x03, 0x50
        /*0026*/ 	.short	0x0000


	//----- nvinfo : EIATTR_TCGEN05_2CTA_USED
	.align		4
        /*0028*/ 	.byte	0x01, 0x52
	.zero		2


	//----- nvinfo : EIATTR_MAXREG_COUNT
	.align		4
        /*002c*/ 	.byte	0x03, 0x1b
        /*002e*/ 	.short	0x00ff


	//----- nvinfo : EIATTR_NUM_BARRIERS
	.align		4
        /*0030*/ 	.byte	0x02, 0x4c
        /*0032*/ 	.byte	0x07
	.zero		1


	//----- nvinfo : EIATTR_EXTERNS
	.align		4
        /*0034*/ 	.byte	0x04, 0x0f
        /*0036*/ 	.short	(.L_37 - .L_36)


	//   ....[0]....
	.align		4
.L_36:
        /*0038*/ 	.word	index@(__assertfail)


	//----- nvinfo : EIATTR_MERCURY_ISA_VERSION
	.align		4
.L_37:
        /*003c*/ 	.byte	0x03, 0x5f
        /*003e*/ 	.short	0x0101


	//----- nvinfo : EIATTR_INT_WARP_WIDE_INSTR_OFFSETS
	.align		4
        /*0040*/ 	.byte	0x04, 0x31
        /*0042*/ 	.short	(.L_39 - .L_38)


	//   ....[0]....
.L_38:
        /*0044*/ 	.word	0x00000cf0


	//   ....[1]....
        /*0048*/ 	.word	0x00000d90


	//   ....[2]....
        /*004c*/ 	.word	0x00002250


	//   ....[3]....
        /*0050*/ 	.word	0x00004250


	//   ....[4]....
        /*0054*/ 	.word	0x00004280


	//   ....[5]....
        /*0058*/ 	.word	0x000042d0


	//   ....[6]....
        /*005c*/ 	.word	0x00004bf0


	//   ....[7]....
        /*0060*/ 	.word	0x00004c10


	//   ....[8]....
        /*0064*/ 	.word	0x00004cf0


	//   ....[9]....
        /*0068*/ 	.word	0x00004db0


	//   ....[10]....
        /*006c*/ 	.word	0x00004dd0


	//   ....[11]....
        /*0070*/ 	.word	0x00004ea0


	//   ....[12]....
        /*0074*/ 	.word	0x00004f90


	//   ....[13]....
        /*0078*/ 	.word	0x00004fb0


	//   ....[14]....
        /*007c*/ 	.word	0x000050b0


	//   ....[15]....
        /*0080*/ 	.word	0x00005260


	//   ....[16]....
        /*0084*/ 	.word	0x00005270


	//   ....[17]....
        /*0088*/ 	.word	0x00005400


	//----- nvinfo : EIATTR_COOP_GROUP_MASK_REGIDS
	.align		4
.L_39:
        /*008c*/ 	.byte	0x04, 0x29
        /*008e*/ 	.short	(.L_41 - .L_40)


	//   ....[0]....
.L_40:
        /*0090*/ 	.word	0xffffffff


	//   ....[1]....
        /*0094*/ 	.word	0xffffffff


	//   ....[2]....
        /*0098*/ 	.word	0xffffffff


	//   ....[3]....
        /*009c*/ 	.word	0xffffffff


	//   ....[4]....
        /*00a0*/ 	.word	0xffffffff


	//   ....[5]....
        /*00a4*/ 	.word	0xffffffff


	//   ....[6]....
        /*00a8*/ 	.word	0xffffffff


	//   ....[7]....
        /*00ac*/ 	.word	0xffffffff


	//   ....[8]....
        /*00b0*/ 	.word	0xffffffff


	//   ....[9]....
        /*00b4*/ 	.word	0xffffffff


	//   ....[10]....
        /*00b8*/ 	.word	0xffffffff


	//   ....[11]....
        /*00bc*/ 	.word	0xffffffff


	//   ....[12]....
        /*00c0*/ 	.word	0xffffffff


	//   ....[13]....
        /*00c4*/ 	.word	0xffffffff


	//----- nvinfo : EIATTR_COOP_GROUP_INSTR_OFFSETS
	.align		4
.L_41:
        /*00c8*/ 	.byte	0x04, 0x28
        /*00ca*/ 	.short	(.L_43 - .L_42)


	//   ....[0]....
.L_42:
        /*00cc*/ 	.word	0x000000c0


	//   ....[1]....
        /*00d0*/ 	.word	0x00000500


	//   ....[2]....
        /*00d4*/ 	.word	0x00000660


	//   ....[3]....
        /*00d8*/ 	.word	0x000007f0


	//   ....[4]....
        /*00dc*/ 	.word	0x000008e0


	//   ....[5]....
        /*00e0*/ 	.word	0x00000a40


	//   ....[6]....
        /*00e4*/ 	.word	0x00000bd0


	//   ....[7]....
        /*00e8*/ 	.word	0x00000e10


	//   ....[8]....
        /*00ec*/ 	.word	0x00002130


	//   ....[9]....
        /*00f0*/ 	.word	0x00002e80


	//   ....[10]....
        /*00f4*/ 	.word	0x00003350


	//   ....[11]....
        /*00f8*/ 	.word	0x00003380


	//   ....[12]....
        /*00fc*/ 	.word	0x00004160


	//   ....[13]....
        /*0100*/ 	.word	0x00004370


	//----- nvinfo : EIATTR_VRC_CTA_INIT_COUNT
	.align		4
.L_43:
        /*0104*/ 	.byte	0x02, 0x4a
        /*0106*/ 	.byte	0x80
	.zero		1


	//----- nvinfo : EIATTR_SYSCALL_OFFSETS
	.align		4
        /*0108*/ 	.byte	0x04, 0x46
        /*010a*/ 	.short	(.L_45 - .L_44)


	//   ....[0]....
.L_44:
        /*010c*/ 	.word	0x00005ef0


	//   ....[1]....
        /*0110*/ 	.word	0x00005fe0


	//   ....[2]....
        /*0114*/ 	.word	0x00006750


	//   ....[3]....
        /*0118*/ 	.word	0x00007410


	//   ....[4]....
        /*011c*/ 	.word	0x000080b0


	//   ....[5]....
        /*0120*/ 	.word	0x00008d50


	//----- nvinfo : EIATTR_MBARRIER_INSTR_OFFSETS
	.align		4
.L_45:
        /*0124*/ 	.byte	0x04, 0x39
        /*0126*/ 	.short	(.L_47 - .L_46)


	//   ....[0]....
.L_46:
        /*0128*/ 	.word	0x000005f0
        /*012c*/ 	.word	0x000000ff
        /*0130*/ 	.word	0x00000000
        /*0134*/ 	.short	0x0100
        /*0136*/ 	.byte	0x08
	.zero		1


	//   ....[1]....
        /*0138*/ 	.word	0x00000600
        /*013c*/ 	.word	0x000000ff
        /*0140*/ 	.word	0x00000018
        /*0144*/ 	.short	0x0100
        /*0146*/ 	.byte	0x08
	.zero		1


	//   ....[2]....
        /*0148*/ 	.word	0x00000610
        /*014c*/ 	.word	0x000000ff
        /*0150*/ 	.word	0x00000008
        /*0154*/ 	.short	0x0100
        /*0156*/ 	.byte	0x08
	.zero		1


	//   ....[3]....
        /*0158*/ 	.word	0x00000620
        /*015c*/ 	.word	0x000000ff
        /*0160*/ 	.word	0x00000020
        /*0164*/ 	.short	0x0100
        /*0166*/ 	.byte	0x08
	.zero		1


	//   ....[4]....
        /*0168*/ 	.word	0x00000630
        /*016c*/ 	.word	0x000000ff
        /*0170*/ 	.word	0x00000010
        /*0174*/ 	.short	0x0100
        /*0176*/ 	.byte	0x08
	.zero		1


	//   ....[5]....
        /*0178*/ 	.word	0x00000640
        /*017c*/ 	.word	0x000000ff
        /*0180*/ 	.word	0x00000028
        /*0184*/ 	.short	0x0100
        /*0186*/ 	.byte	0x08
	.zero		1


	//   ....[6]....
        /*0188*/ 	.word	0x00000760
        /*018c*/ 	.word	0x000000ff
        /*0190*/ 	.word	0x00000030
        /*0194*/ 	.short	0x0100
        /*0196*/ 	.byte	0x09
	.zero		1


	//   ....[7]....
        /*0198*/ 	.word	0x00000770
        /*019c*/ 	.word	0x000000ff
        /*01a0*/ 	.word	0x00000050
        /*01a4*/ 	.short	0x0100
        /*01a6*/ 	.byte	0x09
	.zero		1


	//   ....[8]....
        /*01a8*/ 	.word	0x00000780
        /*01ac*/ 	.word	0x000000ff
        /*01b0*/ 	.word	0x00000038
        /*01b4*/ 	.short	0x0100
        /*01b6*/ 	.byte	0x09
	.zero		1


	//   ....[9]....
        /*01b8*/ 	.word	0x00000790
        /*01bc*/ 	.word	0x000000ff
        /*01c0*/ 	.word	0x00000058
        /*01c4*/ 	.short	0x0100
        /*01c6*/ 	.byte	0x09
	.zero		1


	//   ....[10]....
        /*01c8*/ 	.word	0x000007a0
        /*01cc*/ 	.word	0x000000ff
        /*01d0*/ 	.word	0x00000040
        /*01d4*/ 	.short	0x0100
        /*01d6*/ 	.byte	0x09
	.zero		1


	//   ....[11]....
        /*01d8*/ 	.word	0x000007b0
        /*01dc*/ 	.word	0x000000ff
        /*01e0*/ 	.word	0x00000060
        /*01e4*/ 	.short	0x0100
        /*01e6*/ 	.byte	0x09
	.zero		1


	//   ....[12]....
        /*01e8*/ 	.word	0x000007c0
        /*01ec*/ 	.word	0x000000ff
        /*01f0*/ 	.word	0x00000048
        /*01f4*/ 	.short	0x0100
        /*01f6*/ 	.byte	0x09
	.zero		1


	//   ....[13]....
        /*01f8*/ 	.word	0x000007d0
        /*01fc*/ 	.word	0x000000ff
        /*0200*/ 	.word	0x00000068
        /*0204*/ 	.short	0x0100
        /*0206*/ 	.byte	0x09
	.zero		1


	//   ....[14]....
        /*0208*/ 	.word	0x000008b0
        /*020c*/ 	.word	0x000000ff
        /*0210*/ 	.word	0x00000070
        /*0214*/ 	.short	0x0100
        /*0216*/ 	.byte	0x08
	.zero		1


	//   ....[15]....
        /*0218*/ 	.word	0x000008c0
        /*021c*/ 	.word	0x000000ff
        /*0220*/ 	.word	0x00000078
        /*0224*/ 	.short	0x0100
        /*0226*/ 	.byte	0x08
	.zero		1


	//   ....[16]....
        /*0228*/ 	.word	0x000009f0
        /*022c*/ 	.word	0x000000ff
        /*0230*/ 	.word	0x00000080
        /*0234*/ 	.short	0x0100
        /*0236*/ 	.byte	0x08
	.zero		1


	//   ....[17]....
        /*0238*/ 	.word	0x00000a00
        /*023c*/ 	.word	0x000000ff
        /*0240*/ 	.word	0x00000090
        /*0244*/ 	.short	0x0100
        /*0246*/ 	.byte	0x08
	.zero		1


	//   ....[18]....
        /*0248*/ 	.word	0x00000a10
        /*024c*/ 	.word	0x000000ff
        /*0250*/ 	.word	0x00000088
        /*0254*/ 	.short	0x0100
        /*0256*/ 	.byte	0x08
	.zero		1


	//   ....[19]....
        /*0258*/ 	.word	0x00000a20
        /*025c*/ 	.word	0x000000ff
        /*0260*/ 	.word	0x00000098
        /*0264*/ 	.short	0x0100
        /*0266*/ 	.byte	0x08
	.zero		1


	//   ....[20]....
        /*0268*/ 	.word	0x00000b40
        /*026c*/ 	.word	0x000000ff
        /*0270*/ 	.word	0x000000a0
        /*0274*/ 	.short	0x0100
        /*0276*/ 	.byte	0x09
	.zero		1


	//   ....[21]....
        /*0278*/ 	.word	0x00000b50
        /*027c*/ 	.word	0x000000ff
        /*0280*/ 	.word	0x000000c0
        /*0284*/ 	.short	0x0100
        /*0286*/ 	.byte	0x09
	.zero		1


	//   ....[22]....
        /*0288*/ 	.word	0x00000b60
        /*028c*/ 	.word	0x000000ff
        /*0290*/ 	.word	0x000000a8
        /*0294*/ 	.short	0x0100
        /*0296*/ 	.byte	0x09
	.zero		1


	//   ....[23]....
        /*0298*/ 	.word	0x00000b70
        /*029c*/ 	.word	0x000000ff
        /*02a0*/ 	.word	0x000000c8
        /*02a4*/ 	.short	0x0100
        /*02a6*/ 	.byte	0x09
	.zero		1


	//   ....[24]....
        /*02a8*/ 	.word	0x00000b80
        /*02ac*/ 	.word	0x000000ff
        /*02b0*/ 	.word	0x000000b0
        /*02b4*/ 	.short	0x0100
        /*02b6*/ 	.byte	0x09
	.zero		1


	//   ....[25]....
        /*02b8*/ 	.word	0x00000b90
        /*02bc*/ 	.word	0x000000ff
        /*02c0*/ 	.word	0x000000d0
        /*02c4*/ 	.short	0x0100
        /*02c6*/ 	.byte	0x09
	.zero		1


	//   ....[26]....
        /*02c8*/ 	.word	0x00000ba0
        /*02cc*/ 	.word	0x000000ff
        /*02d0*/ 	.word	0x000000b8
        /*02d4*/ 	.short	0x0100
        /*02d6*/ 	.byte	0x09
	.zero		1


	//   ....[27]....
        /*02d8*/ 	.word	0x00000bb0
        /*02dc*/ 	.word	0x000000ff
        /*02e0*/ 	.word	0x000000d8
        /*02e4*/ 	.short	0x0100
        /*02e6*/ 	.byte	0x09
	.zero		1


	//   ....[28]....
        /*02e8*/ 	.word	0x00000ca0
        /*02ec*/ 	.word	0x000000ff
        /*02f0*/ 	.word	0x000000e0
        /*02f4*/ 	.short	0x0100
        /*02f6*/ 	.byte	0x08
	.zero		1


	//   ....[29]....
        /*02f8*/ 	.word	0x00000cb0
        /*02fc*/ 	.word	0x000000ff
        /*0300*/ 	.word	0x000000f0
        /*0304*/ 	.short	0x0100
        /*0306*/ 	.byte	0x08
	.zero		1


	//   ....[30]....
        /*0308*/ 	.word	0x00000cc0
        /*030c*/ 	.word	0x000000ff
        /*0310*/ 	.word	0x000000e8
        /*0314*/ 	.short	0x0100
        /*0316*/ 	.byte	0x08
	.zero		1


	//   ....[31]....
        /*0318*/ 	.word	0x00000cd0
        /*031c*/ 	.word	0x000000ff
        /*0320*/ 	.word	0x000000f8
        /*0324*/ 	.short	0x0100
        /*0326*/ 	.byte	0x08
	.zero		1


	//   ....[32]....
        /*0328*/ 	.word	0x00000dc0
        /*032c*/ 	.word	0x000000ff
        /*0330*/ 	.word	0x00000100
        /*0334*/ 	.short	0x0100
        /*0336*/ 	.byte	0x07
	.zero		1


	//   ....[33]....
        /*0338*/ 	.word	0x000017d0
        /*033c*/ 	.word	0x00000002
        /*0340*/ 	.word	0x000000f0
        /*0344*/ 	.short	0x010a
        /*0346*/ 	.byte	0xff
	.zero		1


	//   ....[34]....
        /*0348*/ 	.word	0x00001800
        /*034c*/ 	.word	0x00000002
        /*0350*/ 	.word	0x000000e0
        /*0354*/ 	.short	0x0101
        /*0356*/ 	.byte	0xff
	.zero		1


	//   ....[35]....
        /*0358*/ 	.word	0x000018d0
        /*035c*/ 	.word	0x000000ff
        /*0360*/ 	.word	0x00000018
        /*0364*/ 	.short	0x010a
        /*0366*/ 	.byte	0x08
	.zero		1


	//   ....[36]....
        /*0368*/ 	.word	0x000019d0
        /*036c*/ 	.word	0x000000ff
        /*0370*/ 	.word	0x00000018
        /*0374*/ 	.short	0x010a
        /*0376*/ 	.byte	0x21
	.zero		1


	//   ....[37]....
        /*0378*/ 	.word	0x00001b80
        /*037c*/ 	.word	0x000000ff
        /*0380*/ 	.word	0x00000018
        /*0384*/ 	.short	0x010a
        /*0386*/ 	.byte	0x08
	.zero		1


	//   ....[38]....
        /*0388*/ 	.word	0x00001d40
        /*038c*/ 	.word	0x000000ff
        /*0390*/ 	.word	0x00000078
        /*0394*/ 	.short	0x0101
        /*0396*/ 	.byte	0x06
	.zero		1


	//   ....[39]....
        /*0398*/ 	.word	0x00001d60
        /*039c*/ 	.word	0x000000ff
        /*03a0*/ 	.word	0x00000018
        /*03a4*/ 	.short	0x010a
        /*03a6*/ 	.byte	0x08
	.zero		1


	//   ....[40]....
        /*03a8*/ 	.word	0x00001de0
        /*03ac*/ 	.word	0x000000ff
        /*03b0*/ 	.word	0x00000018
        /*03b4*/ 	.short	0x010a
        /*03b6*/ 	.byte	0x21
	.zero		1


	//   ....[41]....
        /*03b8*/ 	.word	0x00001f70
        /*03bc*/ 	.word	0x000000ff
        /*03c0*/ 	.word	0x00000018
        /*03c4*/ 	.short	0x010a
        /*03c6*/ 	.byte	0x08
	.zero		1


	//   ....[42]....
        /*03c8*/ 	.word	0x00002160
        /*03cc*/ 	.word	0x00000002
        /*03d0*/ 	.word	0x00000080
        /*03d4*/ 	.short	0x010a
        /*03d6*/ 	.byte	0xff
	.zero		1


	//   ....[43]....
        /*03d8*/ 	.word	0x00002220
        /*03dc*/ 	.word	0x00000002
        /*03e0*/ 	.word	0x00000000
        /*03e4*/ 	.short	0x0101
        /*03e6*/ 	.byte	0xff
	.zero		1


	//   ....[44]....
        /*03e8*/ 	.word	0x00002780
        /*03ec*/ 	.word	0x000000ff
        /*03f0*/ 	.word	0x00000000
        /*03f4*/ 	.short	0x010a
        /*03f6*/ 	.byte	0x04
	.zero		1


	//   ....[45]....
        /*03f8*/ 	.word	0x00002810
        /*03fc*/ 	.word	0x000000ff
        /*0400*/ 	.word	0x00000000
        /*0404*/ 	.short	0x010a
        /*0406*/ 	.byte	0x04
	.zero		1


	//   ....[46]....
        /*0408*/ 	.word	0x000028b0
        /*040c*/ 	.word	0x00000000
        /*0410*/ 	.word	0x00000000
        /*0414*/ 	.short	0x010a
        /*0416*/ 	.byte	0xff
	.zero		1


	//   ....[47]....
        /*0418*/ 	.word	0x000029e0
        /*041c*/ 	.word	0x00000000
        /*0420*/ 	.word	0x000000e0
        /*0424*/ 	.short	0x010a
        /*0426*/ 	.byte	0xff
	.zero		1


	//   ....[48]....
        /*0428*/ 	.word	0x00002a50
        /*042c*/ 	.word	0x00000000
        /*0430*/ 	.word	0x00000000
        /*0434*/ 	.short	0x0101
        /*0436*/ 	.byte	0xff
	.zero		1


	//   ....[49]....
        /*0438*/ 	.word	0x00002a70
        /*043c*/ 	.word	0x000000ff
        /*0440*/ 	.word	0x00000090
        /*0444*/ 	.short	0x010a
        /*0446*/ 	.byte	0x05
	.zero		1


	//   ....[50]....
        /*0448*/ 	.word	0x00002b90
        /*044c*/ 	.word	0x00000000
        /*0450*/ 	.word	0x00000080
        /*0454*/ 	.short	0x010a
        /*0456*/ 	.byte	0xff
	.zero		1


	//   ....[51]....
        /*0458*/ 	.word	0x00002c90
        /*045c*/ 	.word	0x00000000
        /*0460*/ 	.word	0x00000000
        /*0464*/ 	.short	0x0101
        /*0466*/ 	.byte	0xff
	.zero		1


	//   ....[52]....
        /*0468*/ 	.word	0x00002d20
        /*046c*/ 	.word	0x000000ff
        /*0470*/ 	.word	0x00000090
        /*0474*/ 	.short	0x0106
        /*0476*/ 	.byte	0x05
	.zero		1


	//   ....[53]....
        /*0478*/ 	.word	0x00002d40
        /*047c*/ 	.word	0x000000ff
        /*0480*/ 	.word	0x00000090
        /*0484*/ 	.short	0x010a
        /*0486*/ 	.byte	0x05
	.zero		1


	//   ....[54]....
        /*0488*/ 	.word	0x00002dd0
        /*048c*/ 	.word	0x000000ff
        /*0490*/ 	.word	0x00000090
        /*0494*/ 	.short	0x0106
        /*0496*/ 	.byte	0x04
	.zero		1


	//   ....[55]....
        /*0498*/ 	.word	0x00002e10
        /*049c*/ 	.word	0x00000000
        /*04a0*/ 	.word	0x00000090
        /*04a4*/ 	.short	0x010a
        /*04a6*/ 	.byte	0xff
	.zero		1


	//   ....[56]....
        /*04a8*/ 	.word	0x00003050
        /*04ac*/ 	.word	0x000000ff
        /*04b0*/ 	.word	0x00000008
        /*04b4*/ 	.short	0x010a
        /*04b6*/ 	.byte	0x06
	.zero		1


	//   ....[57]....
        /*04b8*/ 	.word	0x00003070
        /*04bc*/ 	.word	0x000000ff
        /*04c0*/ 	.word	0x00000008
        /*04c4*/ 	.short	0x010a
        /*04c6*/ 	.byte	0x06
	.zero		1


	//   ....[58]....
        /*04c8*/ 	.word	0x00003200
        /*04cc*/ 	.word	0x000000ff
        /*04d0*/ 	.word	0x00000008
        /*04d4*/ 	.short	0x010a
        /*04d6*/ 	.byte	0x06
	.zero		1


	//   ....[59]....
        /*04d8*/ 	.word	0x00003220
        /*04dc*/ 	.word	0x000000ff
        /*04e0*/ 	.word	0x00000008
        /*04e4*/ 	.short	0x010a
        /*04e6*/ 	.byte	0x06
	.zero		1


	//   ....[60]....
        /*04e8*/ 	.word	0x000032e0
        /*04ec*/ 	.word	0x000000ff
        /*04f0*/ 	.word	0x00000000
        /*04f4*/ 	.short	0x0101
        /*04f6*/ 	.byte	0x07
	.zero		1


	//   ....[61]....
        /*04f8*/ 	.word	0x000036a0
        /*04fc*/ 	.word	0x00000000
        /*0500*/ 	.word	0x00000080
        /*0504*/ 	.short	0x010a
        /*0506*/ 	.byte	0xff
	.zero		1


	//   ....[62]....
        /*0508*/ 	.word	0x00003760
        /*050c*/ 	.word	0x00000000
        /*0510*/ 	.word	0x00000000
        /*0514*/ 	.short	0x0101
        /*0516*/ 	.byte	0xff
	.zero		1


	//   ....[63]....
        /*0518*/ 	.word	0x00003810
        /*051c*/ 	.word	0x000000ff
        /*0520*/ 	.word	0x00000000
        /*0524*/ 	.short	0x010a
        /*0526*/ 	.byte	0x09
	.zero		1


	//   ....[64]....
        /*0528*/ 	.word	0x00003830
        /*052c*/ 	.word	0x000000ff
        /*0530*/ 	.word	0x000000c0
        /*0534*/ 	.short	0x010a
        /*0536*/ 	.byte	0x08
	.zero		1


	//   ....[65]....
        /*0538*/ 	.word	0x000038e0
        /*053c*/ 	.word	0x000000ff
        /*0540*/ 	.word	0x00000000
        /*0544*/ 	.short	0x010a
        /*0546*/ 	.byte	0x0e
	.zero		1


	//   ....[66]....
        /*0548*/ 	.word	0x00003a10
        /*054c*/ 	.word	0x000000ff
        /*0550*/ 	.word	0x00000000
        /*0554*/ 	.short	0x010a
        /*0556*/ 	.byte	0x26
	.zero		1


	//   ....[67]....
        /*0558*/ 	.word	0x00003e50
        /*055c*/ 	.word	0x000000ff
        /*0560*/ 	.word	0x00000000
        /*0564*/ 	.short	0x010a
        /*0566*/ 	.byte	0x08
	.zero		1


	//   ....[68]....
        /*0568*/ 	.word	0x00003ee0
        /*056c*/ 	.word	0x000000ff
        /*0570*/ 	.word	0x00000000
        /*0574*/ 	.short	0x010a
        /*0576*/ 	.byte	0x08
	.zero		1


	//   ....[69]....
        /*0578*/ 	.word	0x00003f70
        /*057c*/ 	.word	0x000000ff
        /*0580*/ 	.word	0x00000000
        /*0584*/ 	.short	0x010a
        /*0586*/ 	.byte	0x08
	.zero		1


	//   ....[70]....
        /*0588*/ 	.word	0x00004010
        /*058c*/ 	.word	0x00000000
        /*0590*/ 	.word	0x00000000
        /*0594*/ 	.short	0x010a
        /*0596*/ 	.byte	0xff
	.zero		1


	//   ....[71]....
        /*0598*/ 	.word	0x00004050
        /*059c*/ 	.word	0x00000000
        /*05a0*/ 	.word	0x00000000
        /*05a4*/ 	.short	0x010a
        /*05a6*/ 	.byte	0xff
	.zero		1


	//   ....[72]....
        /*05a8*/ 	.word	0x000040c0
        /*05ac*/ 	.word	0x000000ff
        /*05b0*/ 	.word	0x00000000
        /*05b4*/ 	.short	0x0101
        /*05b6*/ 	.byte	0x05
	.zero		1


	//   ....[73]....
        /*05b8*/ 	.word	0x00004100
        /*05bc*/ 	.word	0x000000ff
        /*05c0*/ 	.word	0x00000100
        /*05c4*/ 	.short	0x010a
        /*05c6*/ 	.byte	0x07
	.zero		1


	//   ....[74]....
        /*05c8*/ 	.word	0x00004150
        /*05cc*/ 	.word	0x000000ff
        /*05d0*/ 	.word	0x00000000
        /*05d4*/ 	.short	0x0101
        /*05d6*/ 	.byte	0x05
	.zero		1


	//   ....[75]....
        /*05d8*/ 	.word	0x000045a0
        /*05dc*/ 	.word	0x00000000
        /*05e0*/ 	.word	0x00000080
        /*05e4*/ 	.short	0x010a
        /*05e6*/ 	.byte	0xff
	.zero		1


	//   ....[76]....
        /*05e8*/ 	.word	0x00004660
        /*05ec*/ 	.word	0x00000000
        /*05f0*/ 	.word	0x00000000
        /*05f4*/ 	.short	0x0101
        /*05f6*/ 	.byte	0xff
	.zero		1


	//   ....[77]....
        /*05f8*/ 	.word	0x00004980
        /*05fc*/ 	.word	0x000000ff
        /*0600*/ 	.word	0x00000078
        /*0604*/ 	.short	0x010a
        /*0606*/ 	.byte	0x07
	.zero		1


	//   ....[78]....
        /*0608*/ 	.word	0x00004b70
        /*060c*/ 	.word	0x000000ff
        /*0610*/ 	.word	0x00000050
        /*0614*/ 	.short	0x010a
        /*0616*/ 	.byte	0x07
	.zero		1


	//   ....[79]....
        /*0618*/ 	.word	0x00004d60
        /*061c*/ 	.word	0x000000ff
        /*0620*/ 	.word	0x00000030
        /*0624*/ 	.short	0x010b
        /*0626*/ 	.byte	0x07
	.zero		1


	//   ....[80]....
        /*0628*/ 	.word	0x00004d70
        /*062c*/ 	.word	0x000000ff
        /*0630*/ 	.word	0x00000000
        /*0634*/ 	.short	0x0101
        /*0636*/ 	.byte	0x0e
	.zero		1


	//   ....[81]....
        /*0638*/ 	.word	0x00004d80
        /*063c*/ 	.word	0x000000ff
        /*0640*/ 	.word	0x00000058
        /*0644*/ 	.short	0x010a
        /*0646*/ 	.byte	0x07
	.zero		1


	//   ....[82]....
        /*0648*/ 	.word	0x00004f30
        /*064c*/ 	.word	0x000000ff
        /*0650*/ 	.word	0x00000038
        /*0654*/ 	.short	0x010b
        /*0656*/ 	.byte	0x07
	.zero		1


	//   ....[83]....
        /*0658*/ 	.word	0x00004f40
        /*065c*/ 	.word	0x000000ff
        /*0660*/ 	.word	0x00000000
        /*0664*/ 	.short	0x0101
        /*0666*/ 	.byte	0x0e
	.zero		1


	//   ....[84]....
        /*0668*/ 	.word	0x00004f50
        /*066c*/ 	.word	0x000000ff
        /*0670*/ 	.word	0x00000060
        /*0674*/ 	.short	0x010a
        /*0676*/ 	.byte	0x07
	.zero		1


	//   ....[85]....
        /*0678*/ 	.word	0x00005140
        /*067c*/ 	.word	0x000000ff
        /*0680*/ 	.word	0x00000040
        /*0684*/ 	.short	0x010b
        /*0686*/ 	.byte	0x07
	.zero		1


	//   ....[86]....
        /*0688*/ 	.word	0x000051b0
        /*068c*/ 	.word	0x000000ff
        /*0690*/ 	.word	0x00000000
        /*0694*/ 	.short	0x0101
        /*0696*/ 	.byte	0x0e
	.zero		1


	//   ....[87]....
        /*0698*/ 	.word	0x000051c0
        /*069c*/ 	.word	0x000000ff
        /*06a0*/ 	.word	0x00000068
        /*06a4*/ 	.short	0x010a
        /*06a6*/ 	.byte	0x07
	.zero		1


	//   ....[88]....
        /*06a8*/ 	.word	0x00005460
        /*06ac*/ 	.word	0x000000ff
        /*06b0*/ 	.word	0x00000048
        /*06b4*/ 	.short	0x010b
        /*06b6*/ 	.byte	0x07
	.zero		1


	//   ....[89]....
        /*06b8*/ 	.word	0x00005480
        /*06bc*/ 	.word	0x000000ff
        /*06c0*/ 	.word	0x00000000
        /*06c4*/ 	.short	0x0101
        /*06c6*/ 	.byte	0x0d
	.zero		1


	//   ....[90]....
        /*06c8*/ 	.word	0x000054b0
        /*06cc*/ 	.word	0x000000ff
        /*06d0*/ 	.word	0x00000050
        /*06d4*/ 	.short	0x010a
        /*06d6*/ 	.byte	0x07
	.zero		1


	//   ....[91]....
        /*06d8*/ 	.word	0x000054d0
        /*06dc*/ 	.word	0x000000ff
        /*06e0*/ 	.word	0x00000058
        /*06e4*/ 	.short	0x010a
        /*06e6*/ 	.byte	0x07
	.zero		1


	//   ....[92]....
        /*06e8*/ 	.word	0x000054f0
        /*06ec*/ 	.word	0x000000ff
        /*06f0*/ 	.word	0x00000060
        /*06f4*/ 	.short	0x010a
        /*06f6*/ 	.byte	0x07
	.zero		1


	//   ....[93]....
        /*06f8*/ 	.word	0x00005530
        /*06fc*/ 	.word	0x00000000
        /*0700*/ 	.word	0x00000068
        /*0704*/ 	.short	0x010a
        /*0706*/ 	.byte	0xff
	.zero		1


	//   ....[94]....
        /*0708*/ 	.word	0x000058b0
        /*070c*/ 	.word	0x00000000
        /*0710*/ 	.word	0x00000080
        /*0714*/ 	.short	0x010a
        /*0716*/ 	.byte	0xff
	.zero		1


	//   ....[95]....
        /*0718*/ 	.word	0x000059c0
        /*071c*/ 	.word	0x00000000
        /*0720*/ 	.word	0x00000000
        /*0724*/ 	.short	0x0101
        /*0726*/ 	.byte	0xff
	.zero		1


	//   ....[96]....
        /*0728*/ 	.word	0x00006410
        /*072c*/ 	.word	0x000000ff
        /*0730*/ 	.word	0x00000030
        /*0734*/ 	.short	0x010a
        /*0736*/ 	.byte	0x30
	.zero		1


	//   ....[97]....
        /*0738*/ 	.word	0x00006450
        /*073c*/ 	.word	0x00000070
        /*0740*/ 	.word	0x000000a0
        /*0744*/ 	.short	0x010a
        /*0746*/ 	.byte	0xff
	.zero		1


	//   ....[98]....
        /*0748*/ 	.word	0x00006540
        /*074c*/ 	.word	0x000000ff
        /*0750*/ 	.word	0x00000030
        /*0754*/ 	.short	0x010a
        /*0756*/ 	.byte	0x30
	.zero		1


	//   ....[99]....
        /*0758*/ 	.word	0x00006630
        /*075c*/ 	.word	0x00000070
        /*0760*/ 	.word	0x000000a0
        /*0764*/ 	.short	0x010a
        /*0766*/ 	.byte	0xff
	.zero		1


	//   ....[100]....
        /*0768*/ 	.word	0x00007140
        /*076c*/ 	.word	0x00000000
        /*0770*/ 	.word	0x00000000
        /*0774*/ 	.short	0x0101
        /*0776*/ 	.byte	0xff
	.zero		1


	//   ....[101]....
        /*0778*/ 	.word	0x00007150
        /*077c*/ 	.word	0x00000002
        /*0780*/ 	.word	0x00000030
        /*0784*/ 	.short	0x010a
        /*0786*/ 	.byte	0xff
	.zero		1


	//   ....[102]....
        /*0788*/ 	.word	0x00007230
        /*078c*/ 	.word	0x00000002
        /*0790*/ 	.word	0x00000030
        /*0794*/ 	.short	0x010a
        /*0796*/ 	.byte	0xff
	.zero		1


	//   ....[103]....
        /*0798*/ 	.word	0x00007de0
        /*079c*/ 	.word	0x0000003f
        /*07a0*/ 	.word	0x00000000
        /*07a4*/ 	.short	0x0101
        /*07a6*/ 	.byte	0xff
	.zero		1


	//   ....[104]....
        /*07a8*/ 	.word	0x00007e00
        /*07ac*/ 	.word	0x00000000
        /*07b0*/ 	.word	0x00000030
        /*07b4*/ 	.short	0x010a
        /*07b6*/ 	.byte	0xff
	.zero		1


	//   ....[105]....
        /*07b8*/ 	.word	0x00007ed0
        /*07bc*/ 	.word	0x00000000
        /*07c0*/ 	.word	0x00000030
        /*07c4*/ 	.short	0x010a
        /*07c6*/ 	.byte	0xff
	.zero		1


	//   ....[106]....
        /*07c8*/ 	.word	0x00008a80
        /*07cc*/ 	.word	0x0000003f
        /*07d0*/ 	.word	0x00000000
        /*07d4*/ 	.short	0x0101
        /*07d6*/ 	.byte	0xff
	.zero		1


	//   ....[107]....
        /*07d8*/ 	.word	0x00008aa0
        /*07dc*/ 	.word	0x00000000
        /*07e0*/ 	.word	0x00000030
        /*07e4*/ 	.short	0x010a
        /*07e6*/ 	.byte	0xff
	.zero		1


	//   ....[108]....
        /*07e8*/ 	.word	0x00008b70
        /*07ec*/ 	.word	0x00000000
        /*07f0*/ 	.word	0x00000030
        /*07f4*/ 	.short	0x010a
        /*07f6*/ 	.byte	0xff
	.zero		1


	//   ....[109]....
        /*07f8*/ 	.word	0x00008f60
        /*07fc*/ 	.word	0x00000070
        /*0800*/ 	.word	0x00000000
        /*0804*/ 	.short	0x0101
        /*0806*/ 	.byte	0xff
	.zero		1


	//   ....[110]....
        /*0808*/ 	.word	0x00009770
        /*080c*/ 	.word	0x00000000
        /*0810*/ 	.word	0x00000000
        /*0814*/ 	.short	0x0101
        /*0816*/ 	.byte	0xff
	.zero		1


	//   ....[111]....
        /*0818*/ 	.word	0x000099e0
        /*081c*/ 	.word	0x000000ff
        /*0820*/ 	.word	0x00000000
        /*0824*/ 	.short	0x0101
        /*0826*/ 	.byte	0x04
	.zero		1


	//   ....[112]....
        /*0828*/ 	.word	0x00009a00
        /*082c*/ 	.word	0x00000002
        /*0830*/ 	.word	0x000000f0
        /*0834*/ 	.short	0x010a
        /*0836*/ 	.byte	0xff
	.zero		1


	//   ....[113]....
        /*0838*/ 	.word	0x00009a60
        /*083c*/ 	.word	0x00000002
        /*0840*/ 	.word	0x00000018
        /*0844*/ 	.short	0x010a
        /*0846*/ 	.byte	0xff
	.zero		1


	//   ....[114]....
        /*0848*/ 	.word	0x00009ac0
        /*084c*/ 	.word	0x00000002
        /*0850*/ 	.word	0x00000018
        /*0854*/ 	.short	0x010a
        /*0856*/ 	.byte	0xff
	.zero		1


	//   ....[115]....
        /*0858*/ 	.word	0x00009b10
        /*085c*/ 	.word	0x00000002
        /*0860*/ 	.word	0x00000080
        /*0864*/ 	.short	0x010a
        /*0866*/ 	.byte	0xff
	.zero		1


	//   ....[116]....
        /*0868*/ 	.word	0x00009b70
        /*086c*/ 	.word	0x00000000
        /*0870*/ 	.word	0x00000000
        /*0874*/ 	.short	0x010a
        /*0876*/ 	.byte	0xff
	.zero		1


	//   ....[117]....
        /*0878*/ 	.word	0x00009bd0
        /*087c*/ 	.word	0x00000000
        /*0880*/ 	.word	0x00000000
        /*0884*/ 	.short	0x010a
        /*0886*/ 	.byte	0xff
	.zero		1


	//   ....[118]....
        /*0888*/ 	.word	0x00009c20
        /*088c*/ 	.word	0x00000000
        /*0890*/ 	.word	0x000000e0
        /*0894*/ 	.short	0x010a
        /*0896*/ 	.byte	0xff
	.zero		1


	//   ....[119]....
        /*0898*/ 	.word	0x00009c80
        /*089c*/ 	.word	0x00000000
        /*08a0*/ 	.word	0x00000090
        /*08a4*/ 	.short	0x010a
        /*08a6*/ 	.byte	0xff
	.zero		1


	//   ....[120]....
        /*08a8*/ 	.word	0x00009cd0
        /*08ac*/ 	.word	0x00000000
        /*08b0*/ 	.word	0x00000080
        /*08b4*/ 	.short	0x010a
        /*08b6*/ 	.byte	0xff
	.zero		1


	//   ....[121]....
        /*08b8*/ 	.word	0x00009d30
        /*08bc*/ 	.word	0x00000000
        /*08c0*/ 	.word	0x00000090
        /*08c4*/ 	.short	0x010a
        /*08c6*/ 	.byte	0xff
	.zero		1


	//   ....[122]....
        /*08c8*/ 	.word	0x00009d90
        /*08cc*/ 	.word	0x00000004
        /*08d0*/ 	.word	0x00000008
        /*08d4*/ 	.short	0x010a
        /*08d6*/ 	.byte	0xff
	.zero		1


	//   ....[123]....
        /*08d8*/ 	.word	0x00009e70
        /*08dc*/ 	.word	0x00000002
        /*08e0*/ 	.word	0x00000008
        /*08e4*/ 	.short	0x010a
        /*08e6*/ 	.byte	0xff
	.zero		1


	//   ....[124]....
        /*08e8*/ 	.word	0x00009ec0
        /*08ec*/ 	.word	0x00000000
        /*08f0*/ 	.word	0x00000080
        /*08f4*/ 	.short	0x010a
        /*08f6*/ 	.byte	0xff
	.zero		1


	//   ....[125]....
        /*08f8*/ 	.word	0x00009f20
        /*08fc*/ 	.word	0x00000000
        /*0900*/ 	.word	0x000000c0
        /*0904*/ 	.short	0x010a
        /*0906*/ 	.byte	0xff
	.zero		1


	//   ....[126]....
        /*0908*/ 	.word	0x00009f80
        /*090c*/ 	.word	0x00000000
        /*0910*/ 	.word	0x00000000
        /*0914*/ 	.short	0x010a
        /*0916*/ 	.byte	0xff
	.zero		1


	//   ....[127]....
        /*0918*/ 	.word	0x00009fe0
        /*091c*/ 	.word	0x00000000
        /*0920*/ 	.word	0x00000000
        /*0924*/ 	.short	0x010a
        /*0926*/ 	.byte	0xff
	.zero		1


	//   ....[128]....
        /*0928*/ 	.word	0x0000a040
        /*092c*/ 	.word	0x00000000
        /*0930*/ 	.word	0x00000000
        /*0934*/ 	.short	0x010a
        /*0936*/ 	.byte	0xff
	.zero		1


	//   ....[129]....
        /*0938*/ 	.word	0x0000a0a0
        /*093c*/ 	.word	0x00000000
        /*0940*/ 	.word	0x00000000
        /*0944*/ 	.short	0x010a
        /*0946*/ 	.byte	0xff
	.zero		1


	//   ....[130]....
        /*0948*/ 	.word	0x0000a100
        /*094c*/ 	.word	0x00000000
        /*0950*/ 	.word	0x00000100
        /*0954*/ 	.short	0x010a
        /*0956*/ 	.byte	0xff
	.zero		1


	//   ....[131]....
        /*0958*/ 	.word	0x0000a150
        /*095c*/ 	.word	0x00000000
        /*0960*/ 	.word	0x00000080
        /*0964*/ 	.short	0x010a
        /*0966*/ 	.byte	0xff
	.zero		1


	//   ....[132]....
        /*0968*/ 	.word	0x0000a1b0
        /*096c*/ 	.word	0x00000000
        /*0970*/ 	.word	0x00000078
        /*0974*/ 	.short	0x010a
        /*0976*/ 	.byte	0xff
	.zero		1


	//   ....[133]....
        /*0978*/ 	.word	0x0000a210
        /*097c*/ 	.word	0x00000000
        /*0980*/ 	.word	0x00000050
        /*0984*/ 	.short	0x010a
        /*0986*/ 	.byte	0xff
	.zero		1


	//   ....[134]....
        /*0988*/ 	.word	0x0000a270
        /*098c*/ 	.word	0x00000000
        /*0990*/ 	.word	0x00000058
        /*0994*/ 	.short	0x010a
        /*0996*/ 	.byte	0xff
	.zero		1


	//   ....[135]....
        /*0998*/ 	.word	0x0000a2d0
        /*099c*/ 	.word	0x00000000
        /*09a0*/ 	.word	0x00000060
        /*09a4*/ 	.short	0x010a
        /*09a6*/ 	.byte	0xff
	.zero		1


	//   ....[136]....
        /*09a8*/ 	.word	0x0000a330
        /*09ac*/ 	.word	0x00000000
        /*09b0*/ 	.word	0x00000068
        /*09b4*/ 	.short	0x010a
        /*09b6*/ 	.byte	0xff
	.zero		1


	//   ....[137]....
        /*09b8*/ 	.word	0x0000a390
        /*09bc*/ 	.word	0x00000000
        /*09c0*/ 	.word	0x00000050
        /*09c4*/ 	.short	0x010a
        /*09c6*/ 	.byte	0xff
	.zero		1


	//   ....[138]....
        /*09c8*/ 	.word	0x0000a3f0
        /*09cc*/ 	.word	0x00000000
        /*09d0*/ 	.word	0x00000058
        /*09d4*/ 	.short	0x010a
        /*09d6*/ 	.byte	0xff
	.zero		1


	//   ....[139]....
        /*09d8*/ 	.word	0x0000a450
        /*09dc*/ 	.word	0x00000000
        /*09e0*/ 	.word	0x00000060
        /*09e4*/ 	.short	0x010a
        /*09e6*/ 	.byte	0xff
	.zero		1


	//   ....[140]....
        /*09e8*/ 	.word	0x0000a4a0
        /*09ec*/ 	.word	0x00000000
        /*09f0*/ 	.word	0x00000080
        /*09f4*/ 	.short	0x010a
        /*09f6*/ 	.byte	0xff
	.zero		1


	//   ....[141]....
        /*09f8*/ 	.word	0x0000a500
        /*09fc*/ 	.word	0x00000002
        /*0a00*/ 	.word	0x00000030
        /*0a04*/ 	.short	0x010a
        /*0a06*/ 	.byte	0xff
	.zero		1


	//   ....[142]....
        /*0a08*/ 	.word	0x0000a550
        /*0a0c*/ 	.word	0x00000070
        /*0a10*/ 	.word	0x000000a0
        /*0a14*/ 	.short	0x010a
        /*0a16*/ 	.byte	0xff
	.zero		1


	//   ....[143]....
        /*0a18*/ 	.word	0x0000a5a0
        /*0a1c*/ 	.word	0x00000002
        /*0a20*/ 	.word	0x00000030
        /*0a24*/ 	.short	0x010a
        /*0a26*/ 	.byte	0xff
	.zero		1


	//   ....[144]....
        /*0a28*/ 	.word	0x0000a5f0
        /*0a2c*/ 	.word	0x00000000
        /*0a30*/ 	.word	0x00000030
        /*0a34*/ 	.short	0x010a
        /*0a36*/ 	.byte	0xff
	.zero		1


	//   ....[145]....
        /*0a38*/ 	.word	0x0000a640
        /*0a3c*/ 	.word	0x00000000
        /*0a40*/ 	.word	0x00000030
        /*0a44*/ 	.short	0x010a
        /*0a46*/ 	.byte	0xff
	.zero		1


	//----- nvinfo : EIATTR_NUM_MBARRIERS
	.align		4
.L_47:
        /*0a48*/ 	.byte	0x03, 0x38
        /*0a4a*/ 	.short	0x0021


	//----- nvinfo : EIATTR_EXIT_INSTR_OFFSETS
	.align		4
        /*0a4c*/ 	.byte	0x04, 0x1c
        /*0a4e*/ 	.short	(.L_49 - .L_48)


	//   ....[0]....
.L_48:
        /*0a50*/ 	.word	0x000028e0


	//   ....[1]....
        /*0a54*/ 	.word	0x00002de0


	//   ....[2]....
        /*0a58*/ 	.word	0x00002e40


	//   ....[3]....
        /*0a5c*/ 	.word	0x00004380


	//   ....[4]....
        /*0a60*/ 	.word	0x00005560


	//   ....[5]....
        /*0a64*/ 	.word	0x000055a0


	//   ....[6]....
        /*0a68*/ 	.word	0x000098d0


	//   ....[7]....
        /*0a6c*/ 	.word	0x00009950


	//   ....[8]....
        /*0a70*/ 	.word	0x00009980


	//   ....[9]....
        /*0a74*/ 	.word	0x000099f0


	//----- nvinfo : EIATTR_MAX_THREADS
	.align		4
.L_49:
        /*0a78*/ 	.byte	0x04, 0x05
        /*0a7a*/ 	.short	(.L_51 - .L_50)
.L_50:
        /*0a7c*/ 	.word	0x00000100
        /*0a80*/ 	.word	0x00000001
        /*0a84*/ 	.word	0x00000001


	//----- nvinfo : EIATTR_CRS_STACK_SIZE
	.align		4
.L_51:
        /*0a88*/ 	.byte	0x04, 0x1e
        /*0a8a*/ 	.short	(.L_53 - .L_52)
.L_52:
        /*0a8c*/ 	.word	0x00000000


	//----- nvinfo : EIATTR_CBANK_PARAM_SIZE
	.align		4
.L_53:
        /*0a90*/ 	.byte	0x03, 0x19
        /*0a92*/ 	.short	0x0800


	//----- nvinfo : EIATTR_PARAM_CBANK
	.align		4
        /*0a94*/ 	.byte	0x04, 0x0a
        /*0a96*/ 	.short	(.L_55 - .L_54)
	.align		4
.L_54:
        /*0a98*/ 	.word	index@(.nv.constant0._ZN7cutlass13device_kernelINS_4gemm6kernel13GemmUniversalIN4cute5tupleIJiiiiEEENS1_10collective13CollectiveMmaINS1_35MainloopSm100TmaUmmaWarpSpecializedILi3ELi2ELi4ENS5_IJNS4_1CILi2EEENSA_ILi1EEESC_EEEEENS5_IJNSA_ILi128EEENSA_ILi256EEESF_EEENS_10bfloat16_tENS5_IJlSC_lEEESI_SJ_NS4_8TiledMMAINS4_8MMA_AtomIJNS4_26SM100_MMA_F16BF16_2x1SM_SSISI_SI_fLi128ELi256ELNS4_4UMMA5MajorE0ELSO_0ELNSN_7ScaleInE0ELSP_0EEEEEENS4_6LayoutINS5_IJSC_SC_SC_EEENS5_IJNSA_ILi0EEESU_SU_EEEEENS5_IJNS4_10UnderscoreESX_SX_EEEEENS4_18SM100_TMA_2SM_LOADENS4_14ComposedLayoutINS4_7SwizzleILi3ELi4ELi3EEENS4_18smem_ptr_flag_bitsILi16EEENSS_INS5_IJNSA_ILi8EEENSA_ILi64EEEEEENS5_IJS17_SC_EEEEEEEvNS4_8identityES10_S1B_vS1C_EENS_8epilogue10collective18CollectiveEpilogueINS1E_23Sm100TmaWarpSpecializedILi4ELi2ELi32ELb1ELb0EEEJNS5_IJS17_SG_SF_EEENS5_IJNSS_IS17_SC_EENSS_INS5_IJNSA_ILi32EEESB_EEENS5_IJSC_SF_EEEEEEEESI_SJ_SI_SJ_NS1E_6fusion15FusionCallbacksIS1I_NS1Q_17LinearCombinationISI_fSI_fLNS_15FloatRoundStyleE2EEES1J_S1P_JEEENS4_5SM1004TMEM4LOAD26SM100_TMEM_LOAD_32dp32b32xENS4_13SM90_TMA_LOADENS11_INS12_ILi2ELi4ELi3EEES15_NSS_INS5_IJS16_S1L_EEENS5_IJS1L_SC_EEEEEEENS4_39AutoVectorizingCopyWithAssumedAlignmentILi128EEENS4_14SM90_TMA_STOREES25_S27_S27_EEEvvEEEEvNT_6ParamsE)
        /*0a9c*/ 	.short	0x0380
        /*0a9e*/ 	.short	0x0800


	//----- nvinfo : EIATTR_SW_WAR
	.align		4
.L_55:
        /*0aa0*/ 	.byte	0x04, 0x36
        /*0aa2*/ 	.short	(.L_57 - .L_56)
.L_56:
        /*0aa4*/ 	.word	0x00000008
.L_57:


//--------------------- .nv.callgraph             --------------------------
	.section	.nv.callgraph,"",@"SHT_CUDA_CALLGRAPH"
	.align	4
	.sectionentsize	8
	.align		4
        /*0000*/ 	.word	0x00000000
	.align		4
        /*0004*/ 	.word	0xffffffff
	.align		4
        /*0008*/ 	.word	index@(_ZN7cutlass13device_kernelINS_4gemm6kernel13GemmUniversalIN4cute5tupleIJiiiiEEENS1_10collective13CollectiveMmaINS1_35MainloopSm100TmaUmmaWarpSpecializedILi3ELi2ELi4ENS5_IJNS4_1CILi2EEENSA_ILi1EEESC_EEEEENS5_IJNSA_ILi128EEENSA_ILi256EEESF_EEENS_10bfloat16_tENS5_IJlSC_lEEESI_SJ_NS4_8TiledMMAINS4_8MMA_AtomIJNS4_26SM100_MMA_F16BF16_2x1SM_SSISI_SI_fLi128ELi256ELNS4_4UMMA5MajorE0ELSO_0ELNSN_7ScaleInE0ELSP_0EEEEEENS4_6LayoutINS5_IJSC_SC_SC_EEENS5_IJNSA_ILi0EEESU_SU_EEEEENS5_IJNS4_10UnderscoreESX_SX_EEEEENS4_18SM100_TMA_2SM_LOADENS4_14ComposedLayoutINS4_7SwizzleILi3ELi4ELi3EEENS4_18smem_ptr_flag_bitsILi16EEENSS_INS5_IJNSA_ILi8EEENSA_ILi64EEEEEENS5_IJS17_SC_EEEEEEEvNS4_8identityES10_S1B_vS1C_EENS_8epilogue10collective18CollectiveEpilogueINS1E_23Sm100TmaWarpSpecializedILi4ELi2ELi32ELb1ELb0EEEJNS5_IJS17_SG_SF_EEENS5_IJNSS_IS17_SC_EENSS_INS5_IJNSA_ILi32EEESB_EEENS5_IJSC_SF_EEEEEEEESI_SJ_SI_SJ_NS1E_6fusion15FusionCallbacksIS1I_NS1Q_17LinearCombinationISI_fSI_fLNS_15FloatRoundStyleE2EEES1J_S1P_JEEENS4_5SM1004TMEM4LOAD26SM100_TMEM_LOAD_32dp32b32xENS4_13SM90_TMA_LOADENS11_INS12_ILi2ELi4ELi3EEES15_NSS_INS5_IJS16_S1L_EEENS5_IJS1L_SC_EEEEEEENS4_39AutoVectorizingCopyWithAssumedAlignmentILi128EEENS4_14SM90_TMA_STOREES25_S27_S27_EEEvvEEEEvNT_6ParamsE)
	.align		4
        /*000c*/ 	.word	index@(__assertfail)
	.align		4
        /*0010*/ 	.word	0x00000000
	.align		4
        /*0014*/ 	.word	0xfffffffe
	.align		4
        /*0018*/ 	.word	0x00000000
	.align		4
        /*001c*/ 	.word	0xfffffffd
	.align		4
        /*0020*/ 	.word	0x00000000
	.align		4
        /*0024*/ 	.word	0xfffffffc


//--------------------- .nv.constant4             --------------------------
	.section	.nv.constant4,"a",@progbits
	.align	8
	.align		8
.nv.constant4:
        /*0000*/ 	.dword	__assertfail
	.align		8
        /*0008*/ 	.dword	__unnamed_1
	.align		8
        /*0010*/ 	.dword	__unnamed_2
	.align		8
        /*0018*/ 	.dword	_ZN39_INTERNAL_f19195a6_4_k_cu_b7b2fc09_80384cuda3std3__45__cpo5beginE
	.align		8
        /*0020*/ 	.dword	_ZN39_INTERNAL_f19195a6_4_k_cu_b7b2fc09_80384cuda3std3__45__cpo3endE
	.align		8
        /*0028*/ 	.dword	_ZN39_INTERNAL_f19195a6_4_k_cu_b7b2fc09_80384cuda3std3__45__cpo6cbeginE
	.align		8
        /*0030*/ 	.dword	_ZN39_INTERNAL_f19195a6_4_k_cu_b7b2fc09_80384cuda3std3__45__cpo4cendE
	.align		8
        /*0038*/ 	.dword	_ZN39_INTERNAL_f19195a6_4_k_cu_b7b2fc09_80384cuda3std3__441_GLOBAL__N__f19195a6_4_k_cu_b7b2fc09_80386ignoreE
	.align		8
        /*0040*/ 	.dword	_ZN39_INTERNAL_f19195a6_4_k_cu_b7b2fc09_80384cuda3std3__419piecewise_constructE
	.align		8
        /*0048*/ 	.dword	_ZN39_INTERNAL_f19195a6_4_k_cu_b7b2fc09_80384cuda3std3__48in_placeE
	.align		8
        /*0050*/ 	.dword	_ZN39_INTERNAL_f19195a6_4_k_cu_b7b2fc09_80384cuda3std6ranges3__45__cpo4swapE
	.align		8
        /*0058*/ 	.dword	_ZN39_INTERNAL_f19195a6_4_k_cu_b7b2fc09_80384cuda3std6ranges3__45__cpo9iter_moveE
	.align		8
        /*0060*/ 	.dword	_ZN39_INTERNAL_f19195a6_4_k_cu_b7b2fc09_80384cute7productE
	.align		8
        /*0068*/ 	.dword	_ZN39_INTERNAL_f19195a6_4_k_cu_b7b2fc09_80384cute1_E
	.align		8
        /*0070*/ 	.dword	$str$25
	.align		8
        /*0078*/ 	.dword	$str$26
	.align		8
        /*0080*/ 	.dword	$str$27
	.align		8
        /*0088*/ 	.dword	$str$28


//--------------------- .text._ZN7cutlass13device_kernelINS_4gemm6kernel13GemmUniversalIN4cute5tupleIJiiiiEEENS1_10collective13CollectiveMmaINS1_35MainloopSm100TmaUmmaWarpSpecializedILi3ELi2ELi4ENS5_IJNS4_1CILi2EEENSA_ILi1EEESC_EEEEENS5_IJNSA_ILi128EEENSA_ILi256EEESF_EEENS_10bfloat16_tENS5_IJlSC_lEEESI_SJ_NS4_8TiledMMAINS4_8MMA_AtomIJNS4_26SM100_MMA_F16BF16_2x1SM_SSISI_SI_fLi128ELi256ELNS4_4UMMA5MajorE0ELSO_0ELNSN_7ScaleInE0ELSP_0EEEEEENS4_6LayoutINS5_IJSC_SC_SC_EEENS5_IJNSA_ILi0EEESU_SU_EEEEENS5_IJNS4_10UnderscoreESX_SX_EEEEENS4_18SM100_TMA_2SM_LOADENS4_14ComposedLayoutINS4_7SwizzleILi3ELi4ELi3EEENS4_18smem_ptr_flag_bitsILi16EEENSS_INS5_IJNSA_ILi8EEENSA_ILi64EEEEEENS5_IJS17_SC_EEEEEEEvNS4_8identityES10_S1B_vS1C_EENS_8epilogue10collective18CollectiveEpilogueINS1E_23Sm100TmaWarpSpecializedILi4ELi2ELi32ELb1ELb0EEEJNS5_IJS17_SG_SF_EEENS5_IJNSS_IS17_SC_EENSS_INS5_IJNSA_ILi32EEESB_EEENS5_IJSC_SF_EEEEEEEESI_SJ_SI_SJ_NS1E_6fusion15FusionCallbacksIS1I_NS1Q_17LinearCombinationISI_fSI_fLNS_15FloatRoundStyleE2EEES1J_S1P_JEEENS4_5SM1004TMEM4LOAD26SM100_TMEM_LOAD_32dp32b32xENS4_13SM90_TMA_LOADENS11_INS12_ILi2ELi4ELi3EEES15_NSS_INS5_IJS16_S1L_EEENS5_IJS1L_SC_EEEEEEENS4_39AutoVectorizingCopyWithAssumedAlignmentILi128EEENS4_14SM90_TMA_STOREES25_S27_S27_EEEvvEEEEvNT_6ParamsE --------------------------
	.section	.text._ZN7cutlass13device_kernelINS_4gemm6kernel13GemmUniversalIN4cute5tupleIJiiiiEEENS1_10collective13CollectiveMmaINS1_35MainloopSm100TmaUmmaWarpSpecializedILi3ELi2ELi4ENS5_IJNS4_1CILi2EEENSA_ILi1EEESC_EEEEENS5_IJNSA_ILi128EEENSA_ILi256EEESF_EEENS_10bfloat16_tENS5_IJlSC_lEEESI_SJ_NS4_8TiledMMAINS4_8MMA_AtomIJNS4_26SM100_MMA_F16BF16_2x1SM_SSISI_SI_fLi128ELi256ELNS4_4UMMA5MajorE0ELSO_0ELNSN_7ScaleInE0ELSP_0EEEEEENS4_6LayoutINS5_IJSC_SC_SC_EEENS5_IJNSA_ILi0EEESU_SU_EEEEENS5_IJNS4_10UnderscoreESX_SX_EEEEENS4_18SM100_TMA_2SM_LOADENS4_14ComposedLayoutINS4_7SwizzleILi3ELi4ELi3EEENS4_18smem_ptr_flag_bitsILi16EEENSS_INS5_IJNSA_ILi8EEENSA_ILi64EEEEEENS5_IJS17_SC_EEEEEEEvNS4_8identityES10_S1B_vS1C_EENS_8epilogue10collective18CollectiveEpilogueINS1E_23Sm100TmaWarpSpecializedILi4ELi2ELi32ELb1ELb0EEEJNS5_IJS17_SG_SF_EEENS5_IJNSS_IS17_SC_EENSS_INS5_IJNSA_ILi32EEESB_EEENS5_IJSC_SF_EEEEEEEESI_SJ_SI_SJ_NS1E_6fusion15FusionCallbacksIS1I_NS1Q_17LinearCombinationISI_fSI_fLNS_15FloatRoundStyleE2EEES1J_S1P_JEEENS4_5SM1004TMEM4LOAD26SM100_TMEM_LOAD_32dp32b32xENS4_13SM90_TMA_LOADENS11_INS12_ILi2ELi4ELi3EEES15_NSS_INS5_IJS16_S1L_EEENS5_IJS1L_SC_EEEEEEENS4_39AutoVectorizingCopyWithAssumedAlignmentILi128EEENS4_14SM90_TMA_STOREES25_S27_S27_EEEvvEEEEvNT_6ParamsE,"ax",@progbits
	.align	128
.text._ZN7cutlass13device_kernelINS_4gemm6kernel13GemmUniversalIN4cute5tupleIJiiiiEEENS1_10collective13CollectiveMmaINS1_35MainloopSm100TmaUmmaWarpSpecializedILi3ELi2ELi4ENS5_IJNS4_1CILi2EEENSA_ILi1EEESC_EEEEENS5_IJNSA_ILi128EEENSA_ILi256EEESF_EEENS_10bfloat16_tENS5_IJlSC_lEEESI_SJ_NS4_8TiledMMAINS4_8MMA_AtomIJNS4_26SM100_MMA_F16BF16_2x1SM_SSISI_SI_fLi128ELi256ELNS4_4UMMA5MajorE0ELSO_0ELNSN_7ScaleInE0ELSP_0EEEEEENS4_6LayoutINS5_IJSC_SC_SC_EEENS5_IJNSA_ILi0EEESU_SU_EEEEENS5_IJNS4_10UnderscoreESX_SX_EEEEENS4_18SM100_TMA_2SM_LOADENS4_14ComposedLayoutINS4_7SwizzleILi3ELi4ELi3EEENS4_18smem_ptr_flag_bitsILi16EEENSS_INS5_IJNSA_ILi8EEENSA_ILi64EEEEEENS5_IJS17_SC_EEEEEEEvNS4_8identityES10_S1B_vS1C_EENS_8epilogue10collective18CollectiveEpilogueINS1E_23Sm100TmaWarpSpecializedILi4ELi2ELi32ELb1ELb0EEEJNS5_IJS17_SG_SF_EEENS5_IJNSS_IS17_SC_EENSS_INS5_IJNSA_ILi32EEESB_EEENS5_IJSC_SF_EEEEEEEESI_SJ_SI_SJ_NS1E_6fusion15FusionCallbacksIS1I_NS1Q_17LinearCombinationISI_fSI_fLNS_15FloatRoundStyleE2EEES1J_S1P_JEEENS4_5SM1004TMEM4LOAD26SM100_TMEM_LOAD_32dp32b32xENS4_13SM90_TMA_LOADENS11_INS12_ILi2ELi4ELi3EEES15_NSS_INS5_IJS16_S1L_EEENS5_IJS1L_SC_EEEEEEENS4_39AutoVectorizingCopyWithAssumedAlignmentILi128EEENS4_14SM90_TMA_STOREES25_S27_S27_EEEvvEEEEvNT_6ParamsE:
        .type           _ZN7cutlass13device_kernelINS_4gemm6kernel13GemmUniversalIN4cute5tupleIJiiiiEEENS1_10collective13CollectiveMmaINS1_35MainloopSm100TmaUmmaWarpSpecializedILi3ELi2ELi4ENS5_IJNS4_1CILi2EEENSA_ILi1EEESC_EEEEENS5_IJNSA_ILi128EEENSA_ILi256EEESF_EEENS_10bfloat16_tENS5_IJlSC_lEEESI_SJ_NS4_8TiledMMAINS4_8MMA_AtomIJNS4_26SM100_MMA_F16BF16_2x1SM_SSISI_SI_fLi128ELi256ELNS4_4UMMA5MajorE0ELSO_0ELNSN_7ScaleInE0ELSP_0EEEEEENS4_6LayoutINS5_IJSC_SC_SC_EEENS5_IJNSA_ILi0EEESU_SU_EEEEENS5_IJNS4_10UnderscoreESX_SX_EEEEENS4_18SM100_TMA_2SM_LOADENS4_14ComposedLayoutINS4_7SwizzleILi3ELi4ELi3EEENS4_18smem_ptr_flag_bitsILi16EEENSS_INS5_IJNSA_ILi8EEENSA_ILi64EEEEEENS5_IJS17_SC_EEEEEEEvNS4_8identityES10_S1B_vS1C_EENS_8epilogue10collective18CollectiveEpilogueINS1E_23Sm100TmaWarpSpecializedILi4ELi2ELi32ELb1ELb0EEEJNS5_IJS17_SG_SF_EEENS5_IJNSS_IS17_SC_EENSS_INS5_IJNSA_ILi32EEESB_EEENS5_IJSC_SF_EEEEEEEESI_SJ_SI_SJ_NS1E_6fusion15FusionCallbacksIS1I_NS1Q_17LinearCombinationISI_fSI_fLNS_15FloatRoundStyleE2EEES1J_S1P_JEEENS4_5SM1004TMEM4LOAD26SM100_TMEM_LOAD_32dp32b32xENS4_13SM90_TMA_LOADENS11_INS12_ILi2ELi4ELi3EEES15_NSS_INS5_IJS16_S1L_EEENS5_IJS1L_SC_EEEEEEENS4_39AutoVectorizingCopyWithAssumedAlignmentILi128EEENS4_14SM90_TMA_STOREES25_S27_S27_EEEvvEEEEvNT_6ParamsE,@function
        .size           _ZN7cutlass13device_kernelINS_4gemm6kernel13GemmUniversalIN4cute5tupleIJiiiiEEENS1_10collective13CollectiveMmaINS1_35MainloopSm100TmaUmmaWarpSpecializedILi3ELi2ELi4ENS5_IJNS4_1CILi2EEENSA_ILi1EEESC_EEEEENS5_IJNSA_ILi128EEENSA_ILi256EEESF_EEENS_10bfloat16_tENS5_IJlSC_lEEESI_SJ_NS4_8TiledMMAINS4_8MMA_AtomIJNS4_26SM100_MMA_F16BF16_2x1SM_SSISI_SI_fLi128ELi256ELNS4_4UMMA5MajorE0ELSO_0ELNSN_7ScaleInE0ELSP_0EEEEEENS4_6LayoutINS5_IJSC_SC_SC_EEENS5_IJNSA_ILi0EEESU_SU_EEEEENS5_IJNS4_10UnderscoreESX_SX_EEEEENS4_18SM100_TMA_2SM_LOADENS4_14ComposedLayoutINS4_7SwizzleILi3ELi4ELi3EEENS4_18smem_ptr_flag_bitsILi16EEENSS_INS5_IJNSA_ILi8EEENSA_ILi64EEEEEENS5_IJS17_SC_EEEEEEEvNS4_8identityES10_S1B_vS1C_EENS_8epilogue10collective18CollectiveEpilogueINS1E_23Sm100TmaWarpSpecializedILi4ELi2ELi32ELb1ELb0EEEJNS5_IJS17_SG_SF_EEENS5_IJNSS_IS17_SC_EENSS_INS5_IJNSA_ILi32EEESB_EEENS5_IJSC_SF_EEEEEEEESI_SJ_SI_SJ_NS1E_6fusion15FusionCallbacksIS1I_NS1Q_17LinearCombinationISI_fSI_fLNS_15FloatRoundStyleE2EEES1J_S1P_JEEENS4_5SM1004TMEM4LOAD26SM100_TMEM_LOAD_32dp32b32xENS4_13SM90_TMA_LOADENS11_INS12_ILi2ELi4ELi3EEES15_NSS_INS5_IJS16_S1L_EEENS5_IJS1L_SC_EEEEEEENS4_39AutoVectorizingCopyWithAssumedAlignmentILi128EEENS4_14SM90_TMA_STOREES25_S27_S27_EEEvvEEEEvNT_6ParamsE,(.L_x_194 - _ZN7cutlass13device_kernelINS_4gemm6kernel13GemmUniversalIN4cute5tupleIJiiiiEEENS1_10collective13CollectiveMmaINS1_35MainloopSm100TmaUmmaWarpSpecializedILi3ELi2ELi4ENS5_IJNS4_1CILi2EEENSA_ILi1EEESC_EEEEENS5_IJNSA_ILi128EEENSA_ILi256EEESF_EEENS_10bfloat16_tENS5_IJlSC_lEEESI_SJ_NS4_8TiledMMAINS4_8MMA_AtomIJNS4_26SM100_MMA_F16BF16_2x1SM_SSISI_SI_fLi128ELi256ELNS4_4UMMA5MajorE0ELSO_0ELNSN_7ScaleInE0ELSP_0EEEEEENS4_6LayoutINS5_IJSC_SC_SC_EEENS5_IJNSA_ILi0EEESU_SU_EEEEENS5_IJNS4_10UnderscoreESX_SX_EEEEENS4_18SM100_TMA_2SM_LOADENS4_14ComposedLayoutINS4_7SwizzleILi3ELi4ELi3EEENS4_18smem_ptr_flag_bitsILi16EEENSS_INS5_IJNSA_ILi8EEENSA_ILi64EEEEEENS5_IJS17_SC_EEEEEEEvNS4_8identityES10_S1B_vS1C_EENS_8epilogue10collective18CollectiveEpilogueINS1E_23Sm100TmaWarpSpecializedILi4ELi2ELi32ELb1ELb0EEEJNS5_IJS17_SG_SF_EEENS5_IJNSS_IS17_SC_EENSS_INS5_IJNSA_ILi32EEESB_EEENS5_IJSC_SF_EEEEEEEESI_SJ_SI_SJ_NS1E_6fusion15FusionCallbacksIS1I_NS1Q_17LinearCombinationISI_fSI_fLNS_15FloatRoundStyleE2EEES1J_S1P_JEEENS4_5SM1004TMEM4LOAD26SM100_TMEM_LOAD_32dp32b32xENS4_13SM90_TMA_LOADENS11_INS12_ILi2ELi4ELi3EEES15_NSS_INS5_IJS16_S1L_EEENS5_IJS1L_SC_EEEEEEENS4_39AutoVectorizingCopyWithAssumedAlignmentILi128EEENS4_14SM90_TMA_STOREES25_S27_S27_EEEvvEEEEvNT_6ParamsE)
        .other          _ZN7cutlass13device_kernelINS_4gemm6kernel13GemmUniversalIN4cute5tupleIJiiiiEEENS1_10collective13CollectiveMmaINS1_35MainloopSm100TmaUmmaWarpSpecializedILi3ELi2ELi4ENS5_IJNS4_1CILi2EEENSA_ILi1EEESC_EEEEENS5_IJNSA_ILi128EEENSA_ILi256EEESF_EEENS_10bfloat16_tENS5_IJlSC_lEEESI_SJ_NS4_8TiledMMAINS4_8MMA_AtomIJNS4_26SM100_MMA_F16BF16_2x1SM_SSISI_SI_fLi128ELi256ELNS4_4UMMA5MajorE0ELSO_0ELNSN_7ScaleInE0ELSP_0EEEEEENS4_6LayoutINS5_IJSC_SC_SC_EEENS5_IJNSA_ILi0EEESU_SU_EEEEENS5_IJNS4_10UnderscoreESX_SX_EEEEENS4_18SM100_TMA_2SM_LOADENS4_14ComposedLayoutINS4_7SwizzleILi3ELi4ELi3EEENS4_18smem_ptr_flag_bitsILi16EEENSS_INS5_IJNSA_ILi8EEENSA_ILi64EEEEEENS5_IJS17_SC_EEEEEEEvNS4_8identityES10_S1B_vS1C_EENS_8epilogue10collective18CollectiveEpilogueINS1E_23Sm100TmaWarpSpecializedILi4ELi2ELi32ELb1ELb0EEEJNS5_IJS17_SG_SF_EEENS5_IJNSS_IS17_SC_EENSS_INS5_IJNSA_ILi32EEESB_EEENS5_IJSC_SF_EEEEEEEESI_SJ_SI_SJ_NS1E_6fusion15FusionCallbacksIS1I_NS1Q_17LinearCombinationISI_fSI_fLNS_15FloatRoundStyleE2EEES1J_S1P_JEEENS4_5SM1004TMEM4LOAD26SM100_TMEM_LOAD_32dp32b32xENS4_13SM90_TMA_LOADENS11_INS12_ILi2ELi4ELi3EEES15_NSS_INS5_IJS16_S1L_EEENS5_IJS1L_SC_EEEEEEENS4_39AutoVectorizingCopyWithAssumedAlignmentILi128EEENS4_14SM90_TMA_STOREES25_S27_S27_EEEvvEEEEvNT_6ParamsE,@"STO_CUDA_ENTRY STV_DEFAULT"
_ZN7cutlass13device_kernelINS_4gemm6kernel13GemmUniversalIN4cute5tupleIJiiiiEEENS1_10collective13CollectiveMmaINS1_35MainloopSm100TmaUmmaWarpSpecializedILi3ELi2ELi4ENS5_IJNS4_1CILi2EEENSA_ILi1EEESC_EEEEENS5_IJNSA_ILi128EEENSA_ILi256EEESF_EEENS_10bfloat16_tENS5_IJlSC_lEEESI_SJ_NS4_8TiledMMAINS4_8MMA_AtomIJNS4_26SM100_MMA_F16BF16_2x1SM_SSISI_SI_fLi128ELi256ELNS4_4UMMA5MajorE0ELSO_0ELNSN_7ScaleInE0ELSP_0EEEEEENS4_6LayoutINS5_IJSC_SC_SC_EEENS5_IJNSA_ILi0EEESU_SU_EEEEENS5_IJNS4_10UnderscoreESX_SX_EEEEENS4_18SM100_TMA_2SM_LOADENS4_14ComposedLayoutINS4_7SwizzleILi3ELi4ELi3EEENS4_18smem_ptr_flag_bitsILi16EEENSS_INS5_IJNSA_ILi8EEENSA_ILi64EEEEEENS5_IJS17_SC_EEEEEEEvNS4_8identityES10_S1B_vS1C_EENS_8epilogue10collective18CollectiveEpilogueINS1E_23Sm100TmaWarpSpecializedILi4ELi2ELi32ELb1ELb0EEEJNS5_IJS17_SG_SF_EEENS5_IJNSS_IS17_SC_EENSS_INS5_IJNSA_ILi32EEESB_EEENS5_IJSC_SF_EEEEEEEESI_SJ_SI_SJ_NS1E_6fusion15FusionCallbacksIS1I_NS1Q_17LinearCombinationISI_fSI_fLNS_15FloatRoundStyleE2EEES1J_S1P_JEEENS4_5SM1004TMEM4LOAD26SM100_TMEM_LOAD_32dp32b32xENS4_13SM90_TMA_LOADENS11_INS12_ILi2ELi4ELi3EEES15_NSS_INS5_IJS16_S1L_EEENS5_IJS1L_SC_EEEEEEENS4_39AutoVectorizingCopyWithAssumedAlignmentILi128EEENS4_14SM90_TMA_STOREES25_S27_S27_EEEvvEEEEvNT_6ParamsE:
[----:B------:R-:W1:Y:S01]  /*0000*/  LDC R1, c[0x0][0x37c] ;  /* 0x0000df00ff017b82 */ /* 0x000e620000000800 */
[----:B------:R-:W2:Y:S01]  /*0010*/  S2R R105, SR_TID.X ;  /* 0x0000000000697919 */ /* 0x000ea20000002100 */
[----:B------:R-:W3:Y:S06]  /*0020*/  LDCU.64 UR6, c[0x0][0x890] ;  /* 0x00011200ff0677ac */ /* 0x000eec0008000a00 */
[----:B------:R-:W4:Y:S01]  /*0030*/  S2UR UR37, SR_CgaCtaId ;  /* 0x00000000002579c3 */ /* 0x000f220000008800 */
[----:B------:R-:W-:Y:S02]  /*0040*/  PRMT R92, RZ, 0x7610, R92 ;  /* 0x00007610ff5c7816 */ /* 0x000fe4000000005c */
[----:B------:R-:W-:Y:S01]  /*0050*/  ELECT P1, URZ, PT ;  /* 0x0000000000ff782f */ /* 0x000fe20003820000 */
[----:B------:R-:W1:Y:S01]  /*0060*/  LDCU.64 UR46, c[0x0][0x358] ;  /* 0x00006b00ff2e77ac */ /* 0x000e620008000a00 */
[----:B---3--:R-:W-:-:S04]  /*0070*/  UISETP.NE.U32.AND UP0, UPT, UR6, URZ, UPT ;  /* 0x000000ff0600728c */ /* 0x008fc8000bf05070 */
[----:B------:R-:W-:Y:S02]  /*0080*/  UISETP.NE.AND.EX UP0, UPT, UR7, URZ, UPT, UP0 ;  /* 0x000000ff0700728c */ /* 0x000fe4000bf05300 */
[----:B----4-:R-:W-:Y:S02]  /*0090*/  ULOP3.LUT UR5, UR37, 0x1, URZ, 0xc0, !UPT ;  /* 0x0000000125057892 */ /* 0x010fe4000f8ec0ff */
[----:B------:R-:W-:Y:S01]  /*00a0*/  ULOP3.LUT UR4, UR37, 0x1, URZ, 0x3c, !UPT ;  /* 0x0000000125047892 */ /* 0x000fe2000f8e3cff */
[----:B--2---:R-:W-:-:S05]  /*00b0*/  SHF.R.U32.HI R96, RZ, 0x5, R105 ;  /* 0x00000005ff607819 */ /* 0x004fca0000011669 */
[----:B------:R-:W2:Y:S02]  /*00c0*/  SHFL.IDX PT, R0, R96, RZ, 0x1f ;  /* 0x00001fff60007589 */ /* 0x000ea400000e0000 */
[----:B--2---:R-:W-:Y:S01]  /*00d0*/  R2UR UR10, R0 ;  /* 0x00000000000a72ca */ /* 0x004fe200000e0000 */
[----:B-1----:R-:W-:-:S14]  /*00e0*/  BRA.U UP0, `(.L_x_0) ;  /* 0x00000001002c7547 */ /* 0x002fdc000b800000 */
[----:B------:R-:W1:Y:S02]  /*00f0*/  LDCU.64 UR8, c[0x0][0x888] ;  /* 0x00011100ff0877ac */ /* 0x000e640008000a00 */
[----:B-1----:R-:W-:-:S04]  /*0100*/  UISETP.NE.U32.AND UP0, UPT, UR8, URZ, UPT ;  /* 0x000000ff0800728c */ /* 0x002fc8000bf05070 */
[----:B------:R-:W-:-:S09]  /*0110*/  UISETP.NE.AND.EX UP0, UPT, UR9, URZ, UPT, UP0 ;  /* 0x000000ff0900728c */ /* 0x000fd2000bf05300 */
[----:B------:R-:W-:Y:S05]  /*0120*/  BRA.U !UP0, `(.L_x_1) ;  /* 0x0000000108107547 */ /* 0x000fea000b800000 */
[----:B------:R-:W1:Y:S02]  /*0130*/  LDC.64 R2, c[0x0][0x888] ;  /* 0x00022200ff027b82 */ /* 0x000e640000000a00 */
[----:B-1----:R1:W5:Y:S01]  /*0140*/  LDG.E R49, desc[UR46][R2.64] ;  /* 0x0000002e02317981 */ /* 0x002362000c1e1900 */
[----:B------:R-:W-:Y:S01]  /*0150*/  HFMA2 R92, -RZ, RZ, 0, 5.9604644775390625e-08 ;  /* 0x00000001ff5c7431 */ /* 0x000fe200000001ff */
[----:B------:R-:W-:Y:S05]  /*0160*/  BRA `(.L_x_0) ;  /* 0x00000000000c7947 */ /* 0x000fea0003800000 */
.L_x_1:
[----:B------:R-:W1:Y:S01]  /*0170*/  LDCU UR8, c[0x0][0x880] ;  /* 0x00011000ff0877ac */ /* 0x000e620008000800 */
[----:B------:R-:W-:Y:S01]  /*0180*/  HFMA2 R92, -RZ, RZ, 0, 5.9604644775390625e-08 ;  /* 0x00000001ff5c7431 */ /* 0x000fe200000001ff */
[----:B-1----:R-:W-:-:S07]  /*0190*/  MOV R49, UR8 ;  /* 0x0000000800317c02 */ /* 0x002fce0008000f00 */
.L_x_0:
[----:B------:R-:W2:Y:S02]  /*01a0*/  LDCU.64 UR8, c[0x0][0x8b0] ;  /* 0x00011600ff0877ac */ /* 0x000ea40008000a00 */
[----:B--2---:R-:W-:-:S04]  /*01b0*/  UISETP.NE.U32.AND UP0, UPT, UR8, URZ, UPT ;  /* 0x000000ff0800728c */ /* 0x004fc8000bf05070 */
[----:B------:R-:W-:-:S09]  /*01c0*/  UISETP.NE.AND.EX UP0, UPT, UR9, URZ, UPT, UP0 ;  /* 0x000000ff0900728c */ /* 0x000fd2000bf05300 */
[----:B------:R-:W-:Y:S05]  /*01d0*/  BRA.U UP0, `(.L_x_2) ;  /* 0x0000000100247547 */ /* 0x000fea000b800000 */
[----:B------:R-:W2:Y:S02]  /*01e0*/  LDCU.64 UR8, c[0x0][0x8a8] ;  /* 0x00011500ff0877ac */ /* 0x000ea40008000a00 */
[----:B--2---:R-:W-:-:S04]  /*01f0*/  UISETP.NE.U32.AND UP0, UPT, UR8, URZ, UPT ;  /* 0x000000ff0800728c */ /* 0x004fc8000bf05070 */
[----:B------:R-:W-:-:S09]  /*0200*/  UISETP.NE.AND.EX UP0, UPT, UR9, URZ, UPT, UP0 ;  /* 0x000000ff0900728c */ /* 0x000fd2000bf05300 */
[----:B------:R-:W-:Y:S05]  /*0210*/  BRA.U !UP0, `(.L_x_3) ;  /* 0x00000001080c7547 */ /* 0x000fea000b800000 */
[----:B-1----:R-:W1:Y:S02]  /*0220*/  LDC.64 R2, c[0x0][0x8a8] ;  /* 0x00022a00ff027b82 */ /* 0x002e640000000a00 */
[----:B-1----:R2:W5:Y:S01]  /*0230*/  LDG.E R47, desc[UR46][R2.64] ;  /* 0x0000002e022f7981 */ /* 0x002562000c1e1900 */
[----:B------:R-:W-:Y:S05]  /*0240*/  BRA `(.L_x_2) ;  /* 0x0000000000087947 */ /* 0x000fea0003800000 */
.L_x_3:
[----:B------:R-:W2:Y:S02]  /*0250*/  LDCU UR8, c[0x0][0x8a0] ;  /* 0x00011400ff0877ac */ /* 0x000ea40008000800 */
[----:B--2---:R-:W-:Y:S02]  /*0260*/  MOV R47, UR8 ;  /* 0x00000008002f7c02 */ /* 0x004fe40008000f00 */
.L_x_2:
[----:B------:R-:W-:Y:S01]  /*0270*/  IMAD.U32 R0, RZ, RZ, UR10 ;  /* 0x0000000aff007e24 */ /* 0x000fe2000f8e00ff */
[----:B------:R-:W-:Y:S04]  /*0280*/  BSSY.RECONVERGENT B0, `(.L_x_4) ;  /* 0x000000c000007945 */ /* 0x000fe80003800200 */
[C---:B------:R-:W-:Y:S02]  /*0290*/  ISETP.NE.OR P2, PT, R0.reuse, 0x1, !P1 ;  /* 0x000000010000780c */ /* 0x040fe40004f45670 */
[----:B------:R-:W-:-:S11]  /*02a0*/  ISETP.NE.OR P0, PT, R0, 0x3, !P1 ;  /* 0x000000030000780c */ /* 0x000fd60004f05670 */
[----:B------:R-:W-:Y:S05]  /*02b0*/  @P2 BRA `(.L_x_5) ;  /* 0x0000000000202947 */ /* 0x000fea0003800000 */
[----:B------:R-:W3:Y:S02]  /*02c0*/  LDCU.64 UR8, c[0x0][0x348] ;  /* 0x00006900ff0877ac */ /* 0x000ee40008000a00 */
[----:B---3--:R-:W-:Y:S02]  /*02d0*/  UIADD3 UR12, UP1, UPT, UR8, 0x80, URZ ;  /* 0x00000080080c7890 */ /* 0x008fe4000ff3e0ff */
[----:B------:R-:W-:Y:S02]  /*02e0*/  UIADD3 UR8, UP0, UPT, UR8, 0x180, URZ ;  /* 0x0000018008087890 */ /* 0x000fe4000ff1e0ff */
[----:B------:R-:W-:Y:S02]  /*02f0*/  UIADD3.X UR13, UPT, UPT, URZ, UR9, URZ, UP1, !UPT ;  /* 0x00000009ff0d7290 */ /* 0x000fe40008ffe4ff */
[----:B------:R-:W-:-:S07]  /*0300*/  UIADD3.X UR9, UPT, UPT, URZ, UR9, URZ, UP0, !UPT ;  /* 0x00000009ff097290 */ /* 0x000fce00087fe4ff */
[----:B------:R3:W-:Y:S02]  /*0310*/  UTMACCTL.PF [UR12] ;  /* 0x000000000c0079b9 */ /* 0x0007e40008040000 */
[----:B------:R3:W-:Y:S02]  /*0320*/  UTMACCTL.PF [UR8] ;  /* 0x00000000080079b9 */ /* 0x0007e40008040000 */
[----:B---3--:R-:W-:Y:S01]  /*0330*/  NOP ;  /* 0x0000000000007918 */ /* 0x008fe20000000000 */
.L_x_5:
[----:B------:R-:W-:Y:S05]  /*0340*/  BSYNC.RECONVERGENT B0 ;  /* 0x0000000000007941 */ /* 0x000fea0003800200 */
.L_x_4:
[----:B------:R-:W-:Y:S04]  /*0350*/  BSSY.RECONVERGENT B0, `(.L_x_6) ;  /* 0x000000a000007945 */ /* 0x000fe80003800200 */
        /* <DEDUP_REMOVED lines=9> */
.L_x_7:
[----:B------:R-:W-:Y:S05]  /*03f0*/  BSYNC.RECONVERGENT B0 ;  /* 0x0000000000007941 */ /* 0x000fea0003800200 */
.L_x_6:
[----:B------:R-:W3:Y:S01]  /*0400*/  LDCU.64 UR8, c[0x0][0x888] ;  /* 0x00011100ff0877ac */ /* 0x000ee20008000a00 */
[----:B------:R-:W-:Y:S02]  /*0410*/  UISETP.EQ.U32.AND UP1, UPT, UR6, URZ, UPT ;  /* 0x000000ff0600728c */ /* 0x000fe4000bf22070 */
[----:B------:R-:W-:Y:S02]  /*0420*/  UPLOP3.LUT UP5, UPT, UPT, UPT, UPT, 0x80, 0x8 ;  /* 0x000000000008789c */ /* 0x000fe40003faf070 */
[----:B---3--:R-:W-:-:S04]  /*0430*/  UISETP.NE.U32.AND UP0, UPT, UR8, URZ, UPT ;  /* 0x000000ff0800728c */ /* 0x008fc8000bf05070 */
[----:B------:R-:W-:-:S04]  /*0440*/  UISETP.NE.AND.EX UP0, UPT, UR9, URZ, UPT, UP0 ;  /* 0x000000ff0900728c */ /* 0x000fc8000bf05300 */
[----:B------:R-:W-:-:S04]  /*0450*/  UISETP.EQ.OR.EX UP2, UPT, UR7, URZ, !UP0, UP1 ;  /* 0x000000ff0700728c */ /* 0x000fc8000c742710 */
[----:B------:R-:W-:-:S05]  /*0460*/  UP2UR UR50, UPR, URZ, 0x4 ;  /* 0x00000004ff327883 */ /* 0x000fca0008000000 */
[----:B------:R-:W-:Y:S07]  /*0470*/  BRA.U !UP2, `(.L_x_8) ;  /* 0x000000010a207547 */ /* 0x000fee000b800000 */
[----:B------:R-:W-:Y:S01]  /*0480*/  UISETP.NE.U32.AND UP2, UPT, UR6, URZ, UPT ;  /* 0x000000ff0600728c */ /* 0x000fe2000bf45070 */
[----:B-----5:R-:W-:Y:S01]  /*0490*/  FSETP.NEU.AND P0, PT, R49, RZ, PT ;  /* 0x000000ff3100720b */ /* 0x020fe20003f0d000 */
[----:B------:R-:W-:Y:S02]  /*04a0*/  USEL UR6, URZ, 0xffffffff, UP0 ;  /* 0xffffffffff067887 */ /* 0x000fe40008000000 */
[----:B------:R-:W-:-:S10]  /*04b0*/  UISETP.NE.AND.EX UP2, UPT, UR7, URZ, UPT, UP2 ;  /* 0x000000ff0700728c */ /* 0x000fd4000bf45320 */
[----:B------:R-:W-:Y:S01]  /*04c0*/  VOTEU.ANY UP1, P0 ;  /* 0x0000000000ff7886 */ /* 0x000fe20000020100 */
[----:B------:R-:W-:-:S04]  /*04d0*/  @!UP2 USEL UR6, URZ, 0xffffffff, UP1 ;  /* 0xffffffffff06a887 */ /* 0x000fc80008800000 */
[----:B------:R-:W-:-:S04]  /*04e0*/  ULOP3.LUT UR6, UR6, 0x1, URZ, 0xc0, !UPT ;  /* 0x0000000106067892 */ /* 0x000fc8000f8ec0ff */
[----:B------:R-:W-:-:S11]  /*04f0*/  UISETP.NE.U32.AND UP5, UPT, UR6, 0x1, UPT ;  /* 0x000000010600788c */ /* 0x000fd6000bfa5070 */
.L_x_8:
[----:B------:R-:W3:Y:S01]  /*0500*/  SHFL.IDX PT, R0, R96, RZ, 0x1f ;  /* 0x00001fff60007589 */ /* 0x000ee200000e0000 */
[----:B------:R-:W-:-:S04]  /*0510*/  UISETP.NE.AND UP1, UPT, UR10, 0x2, UPT ;  /* 0x000000020a00788c */ /* 0x000fc8000bf25270 */
[----:B------:R-:W-:Y:S02]  /*0520*/  UISETP.EQ.AND UP2, UPT, UR5, URZ, !UP1 ;  /* 0x000000ff0500728c */ /* 0x000fe4000cf42270 */
[----:B------:R-:W-:-:S04]  /*0530*/  USEL UR6, URZ, 0x1, UP1 ;  /* 0x00000001ff067887 */ /* 0x000fc80008800000 */
[----:B------:R-:W-:Y:S02]  /*0540*/  PLOP3.LUT P5, PT, P1, PT, UP2, 0x80, 0x8 ;  /* 0x000000000008781c */ /* 0x000fe40000faf028 */
[----:B---3--:R-:W-:-:S13]  /*0550*/  ISETP.NE.AND P0, PT, R0, RZ, PT ;  /* 0x000000ff0000720c */ /* 0x008fda0003f05270 */
[----:B------:R-:W-:Y:S05]  /*0560*/  @P0 BRA `(.L_x_9) ;  /* 0x00000000003c0947 */ /* 0x000fea0003800000 */
[----:B------:R-:W-:Y:S01]  /*0570*/  UMOV UR8, 0x400 ;  /* 0x0000040000087882 */ /* 0x000fe20000000000 */
[----:B------:R-:W-:Y:S01]  /*0580*/  UMOV UR7, 0x1 ;  /* 0x0000000100077882 */ /* 0x000fe20000000000 */
[----:B------:R-:W-:Y:S02]  /*0590*/  ULEA UR8, UR37, UR8, 0x18 ;  /* 0x0000000825087291 */ /* 0x000fe4000f8ec0ff */
[----:B------:R-:W-:-:S04]  /*05a0*/  UIADD3 UR12, UPT, UPT, -UR7, 0x100000, URZ ;  /* 0x00100000070c7890 */ /* 0x000fc8000fffe1ff */
[----:B------:R-:W-:Y:S02]  /*05b0*/  USHF.L.U32 UR13, UR12, 0xb, URZ ;  /* 0x0000000b0c0d7899 */ /* 0x000fe400080006ff */
[----:B------:R-:W-:Y:S01]  /*05c0*/  USHF.L.U32 UR12, UR12, 0x1, URZ ;  /* 0x000000010c0c7899 */ /* 0x000fe200080006ff */
[----:B------:R-:W-:Y:S01]  /*05d0*/  ELECT P0, URZ, PT ;  /* 0x0000000000ff782f */ /* 0x000fe20003800000 */
[----:B------:R-:W3:Y:S10]  /*05e0*/  FENCE.VIEW.ASYNC.S ;  /* 0x00000000000073c6 */ /* 0x000ef40000000000 */
[----:B---3--:R3:W4:Y:S01]  /*05f0*/  SYNCS.EXCH.64 URZ, [UR8], UR12 ;  /* 0x0000000c08ff75b2 */ /* 0x0087220008000100 */
[----:B------:R3:W1:Y:S01]  /*0600*/  SYNCS.EXCH.64 URZ, [UR8+0x18], UR12 ;  /* 0x0000180c08ff75b2 */ /* 0x0006620008000100 */
[----:B------:R3:W1:Y:S01]  /*0610*/  SYNCS.EXCH.64 URZ, [UR8+0x8], UR12 ;  /* 0x0000080c08ff75b2 */ /* 0x0006620008000100 */
[----:B------:R3:W1:Y:S01]  /*0620*/  SYNCS.EXCH.64 URZ, [UR8+0x20], UR12 ;  /* 0x0000200c08ff75b2 */ /* 0x0006620008000100 */
[----:B------:R3:W1:Y:S01]  /*0630*/  SYNCS.EXCH.64 URZ, [UR8+0x10], UR12 ;  /* 0x0000100c08ff75b2 */ /* 0x0006620008000100 */
[----:B------:R3:W1:Y:S01]  /*0640*/  SYNCS.EXCH.64 URZ, [UR8+0x28], UR12 ;  /* 0x0000280c08ff75b2 */ /* 0x0006620008000100 */
[----:B------:R-:W-:Y:S01]  /*0650*/  NOP ;  /* 0x0000000000007918 */ /* 0x000fe20000000000 */
.L_x_9:
[----:B------:R-:W2:Y:S01]  /*0660*/  SHFL.IDX PT, R0, R96, RZ, 0x1f ;  /* 0x00001fff60007589 */ /* 0x000ea200000e0000 */
[----:B------:R-:W-:Y:S01]  /*0670*/  NOP ;  /* 0x0000000000007918 */ /* 0x000fe20000000000 */
[----:B--2---:R-:W-:-:S13]  /*0680*/  ISETP.NE.AND P0, PT, R0, 0x1, PT ;  /* 0x000000010000780c */ /* 0x004fda0003f05270 */
[----:B------:R-:W-:Y:S05]  /*0690*/  @P0 BRA `(.L_x_10) ;  /* 0x0000000000540947 */ /* 0x000fea0003800000 */
[----:B------:R-:W-:Y:S01]  /*06a0*/  UMOV UR9, 0x400 ;  /* 0x0000040000097882 */ /* 0x000fe20000000000 */
[----:B---3--:R-:W-:Y:S01]  /*06b0*/  UMOV UR8, 0x20 ;  /* 0x0000002000087882 */ /* 0x008fe20000000000 */
[----:B------:R-:W-:Y:S01]  /*06c0*/  UMOV UR7, 0x80 ;  /* 0x0000008000077882 */ /* 0x000fe20000000000 */
[----:B------:R-:W-:Y:S02]  /*06d0*/  ULEA UR9, UR37, UR9, 0x18 ;  /* 0x0000000925097291 */ /* 0x000fe4000f8ec0ff */
[----:B------:R-:W-:-:S04]  /*06e0*/  UIADD3 UR12, UPT, UPT, -UR8, 0x100000, URZ ;  /* 0x00100000080c7890 */ /* 0x000fc8000fffe1ff */
[----:B------:R-:W-:Y:S02]  /*06f0*/  USHF.L.U32 UR13, UR12, 0xb, URZ ;  /* 0x0000000b0c0d7899 */ /* 0x000fe400080006ff */
[----:B------:R-:W-:Y:S02]  /*0700*/  USHF.L.U32 UR12, UR12, 0x1, URZ ;  /* 0x000000010c0c7899 */ /* 0x000fe400080006ff */
[----:B------:R-:W-:-:S04]  /*0710*/  UIADD3 UR14, UPT, UPT, -UR7, 0x100000, URZ ;  /* 0x00100000070e7890 */ /* 0x000fc8000fffe1ff */
[----:B------:R-:W-:Y:S02]  /*0720*/  USHF.L.U32 UR15, UR14, 0xb, URZ ;  /* 0x0000000b0e0f7899 */ /* 0x000fe400080006ff */
[----:B------:R-:W-:Y:S01]  /*0730*/  USHF.L.U32 UR14, UR14, 0x1, URZ ;  /* 0x000000010e0e7899 */ /* 0x000fe200080006ff */
[----:B------:R-:W-:Y:S01]  /*0740*/  ELECT P0, URZ, PT ;  /* 0x0000000000ff782f */ /* 0x000fe20003800000 */
[----:B------:R-:W2:Y:S02]  /*0750*/  FENCE.VIEW.ASYNC.S ;  /* 0x00000000000073c6 */ /* 0x000ea40000000000 */
[----:B--2---:R2:W3:Y:S08]  /*0760*/  SYNCS.EXCH.64 URZ, [UR9+0x30], UR12 ;  /* 0x0000300c09ff75b2 */ /* 0x0044f00008000100 */
[----:B------:R2:W1:Y:S01]  /*0770*/  SYNCS.EXCH.64 URZ, [UR9+0x50], UR14 ;  /* 0x0000500e09ff75b2 */ /* 0x0004620008000100 */
[----:B------:R2:W1:Y:S01]  /*0780*/  SYNCS.EXCH.64 URZ, [UR9+0x38], UR12 ;  /* 0x0000380c09ff75b2 */ /* 0x0004620008000100 */
[----:B------:R2:W1:Y:S01]  /*0790*/  SYNCS.EXCH.64 URZ, [UR9+0x58], UR14 ;  /* 0x0000580e09ff75b2 */ /* 0x0004620008000100 */
[----:B------:R2:W1:Y:S01]  /*07a0*/  SYNCS.EXCH.64 URZ, [UR9+0x40], UR12 ;  /* 0x0000400c09ff75b2 */ /* 0x0004620008000100 */
[----:B------:R2:W1:Y:S01]  /*07b0*/  SYNCS.EXCH.64 URZ, [UR9+0x60], UR14 ;  /* 0x0000600e09ff75b2 */ /* 0x0004620008000100 */
[----:B------:R2:W1:Y:S01]  /*07c0*/  SYNCS.EXCH.64 URZ, [UR9+0x48], UR12 ;  /* 0x0000480c09ff75b2 */ /* 0x0004620008000100 */
[----:B------:R2:W1:Y:S01]  /*07d0*/  SYNCS.EXCH.64 URZ, [UR9+0x68], UR14 ;  /* 0x0000680e09ff75b2 */ /* 0x0004620008000100 */
[----:B------:R-:W-:Y:S01]  /*07e0*/  NOP ;  /* 0x0000000000007918 */ /* 0x000fe20000000000 */
.L_x_10:
[----:B------:R-:W4:Y:S01]  /*07f0*/  SHFL.IDX PT, R0, R96, RZ, 0x1f ;  /* 0x00001fff60007589 */ /* 0x000f2200000e0000 */
[----:B------:R-:W-:Y:S01]  /*0800*/  NOP ;  /* 0x0000000000007918 */ /* 0x000fe20000000000 */
[----:B----4-:R-:W-:-:S13]  /*0810*/  ISETP.NE.AND P0, PT, R0, 0x3, PT ;  /* 0x000000030000780c */ /* 0x010fda0003f05270 */
[----:B------:R-:W-:Y:S05]  /*0820*/  @P0 BRA `(.L_x_11) ;  /* 0x00000000002c0947 */ /* 0x000fea0003800000 */
[----:B---3--:R-:W-:Y:S01]  /*0830*/  UMOV UR8, 0x400 ;  /* 0x0000040000087882 */ /* 0x008fe20000000000 */
[----:B------:R-:W-:Y:S01]  /*0840*/  UMOV UR7, 0x20 ;  /* 0x0000002000077882 */ /* 0x000fe20000000000 */
[----:B------:R-:W-:Y:S02]  /*0850*/  ULEA UR8, UR37, UR8, 0x18 ;  /* 0x0000000825087291 */ /* 0x000fe4000f8ec0ff */
[----:B--2---:R-:W-:-:S04]  /*0860*/  UIADD3 UR12, UPT, UPT, -UR7, 0x100000, URZ ;  /* 0x00100000070c7890 */ /* 0x004fc8000fffe1ff */
[----:B------:R-:W-:Y:S02]  /*0870*/  USHF.L.U32 UR13, UR12, 0xb, URZ ;  /* 0x0000000b0c0d7899 */ /* 0x000fe400080006ff */
[----:B------:R-:W-:Y:S01]  /*0880*/  USHF.L.U32 UR12, UR12, 0x1, URZ ;  /* 0x000000010c0c7899 */ /* 0x000fe200080006ff */
[----:B------:R-:W-:Y:S01]  /*0890*/  ELECT P0, URZ, PT ;  /* 0x0000000000ff782f */ /* 0x000fe20003800000 */
[----:B------:R-:W2:Y:S10]  /*08a0*/  FENCE.VIEW.ASYNC.S ;  /* 0x00000000000073c6 */ /* 0x000eb40000000000 */
[----:B--2---:R4:W2:Y:S01]  /*08b0*/  SYNCS.EXCH.64 URZ, [UR8+0x70], UR12 ;  /* 0x0000700c08ff75b2 */ /* 0x0048a20008000100 */
[----:B------:R4:W3:Y:S02]  /*08c0*/  SYNCS.EXCH.64 URZ, [UR8+0x78], UR12 ;  /* 0x0000780c08ff75b2 */ /* 0x0008e40008000100 */
[----:B----4-:R-:W-:Y:S01]  /*08d0*/  NOP ;  /* 0x0000000000007918 */ /* 0x010fe20000000000 */
.L_x_11:
[----:B------:R-:W4:Y:S01]  /*08e0*/  SHFL.IDX PT, R0, R96, RZ, 0x1f ;  /* 0x00001fff60007589 */ /* 0x000f2200000e0000 */
[----:B------:R-:W-:Y:S01]  /*08f0*/  NOP ;  /* 0x0000000000007918 */ /* 0x000fe20000000000 */
[----:B----4-:R-:W-:-:S13]  /*0900*/  ISETP.NE.AND P0, PT, R0, 0x4, PT ;  /* 0x000000040000780c */ /* 0x010fda0003f05270 */
[----:B------:R-:W-:Y:S05]  /*0910*/  @P0 BRA `(.L_x_12) ;  /* 0x0000000000480947 */ /* 0x000fea0003800000 */
[----:B--2---:R-:W-:Y:S01]  /*0920*/  UMOV UR9, 0x1e0 ;  /* 0x000001e000097882 */ /* 0x004fe20000000000 */
[----:B---3--:R-:W-:Y:S01]  /*0930*/  UMOV UR8, 0x400 ;  /* 0x0000040000087882 */ /* 0x008fe20000000000 */
[----:B------:R-:W-:Y:S01]  /*0940*/  USEL UR9, UR9, 0x1a0, UP5 ;  /* 0x000001a009097887 */ /* 0x000fe2000a800000 */
        /* <DEDUP_REMOVED lines=10> */
[----:B--2---:R4:W2:Y:S08]  /*09f0*/  SYNCS.EXCH.64 URZ, [UR8+0x80], UR12 ;  /* 0x0000800c08ff75b2 */ /* 0x0048b00008000100 */
[----:B------:R4:W3:Y:S01]  /*0a00*/  SYNCS.EXCH.64 URZ, [UR8+0x90], UR14 ;  /* 0x0000900e08ff75b2 */ /* 0x0008e20008000100 */
[----:B------:R4:W1:Y:S01]  /*0a10*/  SYNCS.EXCH.64 URZ, [UR8+0x88], UR12 ;  /* 0x0000880c08ff75b2 */ /* 0x0008620008000100 */
[----:B------:R4:W1:Y:S02]  /*0a20*/  SYNCS.EXCH.64 URZ, [UR8+0x98], UR14 ;  /* 0x0000980e08ff75b2 */ /* 0x0008640008000100 */
[----:B----4-:R-:W-:Y:S01]  /*0a30*/  NOP ;  /* 0x0000000000007918 */ /* 0x010fe20000000000 */
.L_x_12:
[----:B------:R-:W4:Y:S01]  /*0a40*/  SHFL.IDX PT, R0, R96, RZ, 0x1f ;  /* 0x00001fff60007589 */ /* 0x000f2200000e0000 */
[----:B------:R-:W-:Y:S01]  /*0a50*/  NOP ;  /* 0x0000000000007918 */ /* 0x000fe20000000000 */
[----:B----4-:R-:W-:-:S13]  /*0a60*/  ISETP.NE.AND P0, PT, R0, 0x5, PT ;  /* 0x000000050000780c */ /* 0x010fda0003f05270 */
[----:B------:R-:W-:Y:S05]  /*0a70*/  @P0 BRA `(.L_x_13) ;  /* 0x0000000000540947 */ /* 0x000fea0003800000 */
[----:B--2---:R-:W-:Y:S01]  /*0a80*/  UMOV UR9, 0x400 ;  /* 0x0000040000097882 */ /* 0x004fe20000000000 */
        /* <DEDUP_REMOVED lines=14> */
[----:B------:R4:W1:Y:S01]  /*0b70*/  SYNCS.EXCH.64 URZ, [UR9+0xc8], UR14 ;  /* 0x0000c80e09ff75b2 */ /* 0x0008620008000100 */
[----:B------:R4:W1:Y:S01]  /*0b80*/  SYNCS.EXCH.64 URZ, [UR9+0xb0], UR12 ;  /* 0x0000b00c09ff75b2 */ /* 0x0008620008000100 */
[----:B------:R4:W1:Y:S01]  /*0b90*/  SYNCS.EXCH.64 URZ, [UR9+0xd0], UR14 ;  /* 0x0000d00e09ff75b2 */ /* 0x0008620008000100 */
[----:B------:R4:W1:Y:S01]  /*0ba0*/  SYNCS.EXCH.64 URZ, [UR9+0xb8], UR12 ;  /* 0x0000b80c09ff75b2 */ /* 0x0008620008000100 */
[----:B------:R4:W1:Y:S02]  /*0bb0*/  SYNCS.EXCH.64 URZ, [UR9+0xd8], UR14 ;  /* 0x0000d80e09ff75b2 */ /* 0x0008640008000100 */
[----:B----4-:R-:W-:Y:S01]  /*0bc0*/  NOP ;  /* 0x0000000000007918 */ /* 0x010fe20000000000 */
.L_x_13:
[----:B------:R-:W4:Y:S01]  /*0bd0*/  SHFL.IDX PT, R0, R96, RZ, 0x1f ;  /* 0x00001fff60007589 */ /* 0x000f2200000e0000 */
[----:B------:R-:W-:Y:S01]  /*0be0*/  ISETP.NE.OR P1, PT, RZ, UR10, !P1 ;  /* 0x0000000aff007c0c */ /* 0x000fe2000cf25670 */
        /* <DEDUP_REMOVED lines=12> */
[----:B------:R4:W3:Y:S01]  /*0cb0*/  SYNCS.EXCH.64 URZ, [UR8+0xf0], UR12 ;  /* 0x0000f00c08ff75b2 */ /* 0x0008e20008000100 */
[----:B------:R4:W1:Y:S01]  /*0cc0*/  SYNCS.EXCH.64 URZ, [UR8+0xe8], UR12 ;  /* 0x0000e80c08ff75b2 */ /* 0x0008620008000100 */
[----:B------:R4:W1:Y:S02]  /*0cd0*/  SYNCS.EXCH.64 URZ, [UR8+0xf8], UR12 ;  /* 0x0000f80c08ff75b2 */ /* 0x0008640008000100 */
[----:B----4-:R-:W-:Y:S01]  /*0ce0*/  NOP ;  /* 0x0000000000007918 */ /* 0x010fe20000000000 */
.L_x_14:
[----:B------:R-:W-:Y:S01]  /*0cf0*/  VOTEU.ALL UP1, P1 ;  /* 0x0000000000ff7886 */ /* 0x000fe20000820000 */
[----:B---3--:R-:W3:Y:S01]  /*0d00*/  LDCU UR8, c[0x0][0x36c] ;  /* 0x00006d80ff0877ac */ /* 0x008ee20008000800 */
[----:B------:R-:W-:Y:S01]  /*0d10*/  NOP ;  /* 0x0000000000007918 */ /* 0x000fe20000000000 */
[----:B------:R-:W-:Y:S01]  /*0d20*/  LOP3.LUT R10, R105, 0x1f, RZ, 0xc0, !PT ;  /* 0x0000001f690a7812 */ /* 0x000fe200078ec0ff */
[----:B--2---:R-:W-:Y:S01]  /*0d30*/  UMOV UR12, 0x20 ;  /* 0x00000020000c7882 */ /* 0x004fe20000000000 */
[----:B------:R-:W-:Y:S01]  /*0d40*/  @!UP1 UMOV UR7, 0x400 ;  /* 0x0000040000079882 */ /* 0x000fe20000000000 */
[----:B------:R-:W-:-:S04]  /*0d50*/  @!UP1 UIADD3 UR12, UPT, UPT, -UR12, 0x100000, URZ ;  /* 0x001000000c0c9890 */ /* 0x000fc8000fffe1ff */
[----:B------:R-:W-:Y:S02]  /*0d60*/  @!UP1 USHF.L.U32 UR13, UR12, 0xb, URZ ;  /* 0x0000000b0c0d9899 */ /* 0x000fe400080006ff */
[----:B------:R-:W-:Y:S02]  /*0d70*/  @!UP1 USHF.L.U32 UR12, UR12, 0x1, URZ ;  /* 0x000000010c0c9899 */ /* 0x000fe400080006ff */
[----:B------:R-:W-:Y:S01]  /*0d80*/  @!UP1 ULEA UR7, UR37, UR7, 0x18 ;  /* 0x0000000725079291 */ /* 0x000fe2000f8ec0ff */
[----:B------:R-:W-:Y:S01]  /*0d90*/  VOTEU.ALL UP1, P1 ;  /* 0x0000000000ff7886 */ /* 0x000fe20000820000 */
[----:B------:R-:W-:Y:S01]  /*0da0*/  UISETP.NE.AND UP4, UPT, UR10, URZ, UPT ;  /* 0x000000ff0a00728c */ /* 0x000fe2000bf85270 */
[----:B------:R-:W2:Y:S09]  /*0db0*/  FENCE.VIEW.ASYNC.S ;  /* 0x00000000000073c6 */ /* 0x000eb20000000000 */
[----:B--2---:R2:W4:Y:S01]  /*0dc0*/  @!UP1 SYNCS.EXCH.64 URZ, [UR7+0x100], UR12 ;  /* 0x0001000c07ff95b2 */ /* 0x0045220008000100 */
[----:B---3--:R-:W-:-:S09]  /*0dd0*/  UISETP.EQ.U32.AND UP1, UPT, UR8, 0x1, UPT ;  /* 0x000000010800788c */ /* 0x008fd2000bf22070 */
[----:B------:R-:W-:Y:S05]  /*0de0*/  BRA.U !UP1, `(.L_x_15) ;  /* 0x0000000109087547 */ /* 0x000fea000b800000 */
[----:B-1--4-:R-:W-:Y:S01]  /*0df0*/  UCGABAR_ARV ;  /* 0x00000000000079c7 */ /* 0x012fe20008000000 */
[----:B------:R-:W-:Y:S05]  /*0e00*/  BRA `(.L_x_16) ;  /* 0x0000000000047947 */ /* 0x000fea0003800000 */
.L_x_15:
[----:B-1--4-:R-:W-:Y:S01]  /*0e10*/  NOP ;  /* 0x0000000000007918 */ /* 0x012fe20000000000 */
.L_x_16:
[----:B------:R-:W1:Y:S01]  /*0e20*/  S2R R15, SR_CTAID.Y ;  /* 0x00000000000f7919 */ /* 0x000e620000002600 */
[----:B------:R-:W-:-:S05]  /*0e30*/  CS2R.32 R91, SR_CgaSize ;  /* 0x00000000005b7805 */ /* 0x000fca0000008a00 */
[----:B------:R-:W-:-:S05]  /*0e40*/  IMAD R91, R91, -0xa0, RZ ;  /* 0xffffff605b5b7824 */ /* 0x000fca00078e02ff */
[----:B--2---:R-:W-:-:S14]  /*0e50*/  R2UR UR7, R91 ;  /* 0x000000005b0772ca */ /* 0x004fdc00000e0000 */
[----:B------:R-:W2:Y:S01]  /*0e60*/  LDCU UR7, c[0x0][UR7+0x2b4] ;  /* 0x00005680070777ac */ /* 0x000ea20008000800 */
[----:B------:R-:W-:-:S05]  /*0e70*/  CS2R.32 R0, SR_CgaSize ;  /* 0x0000000000007805 */ /* 0x000fca0000008a00 */
[----:B------:R-:W-:-:S06]  /*0e80*/  IMAD R0, R0, -0xa0, RZ ;  /* 0xffffff6000007824 */ /* 0x000fcc00078e02ff */
[----:B------:R-:W3:Y:S01]  /*0e90*/  LDC R0, c[0x0][R0+0x2a4] ;  /* 0x0000a90000007b82 */ /* 0x000ee20000000800 */
[----:B------:R-:W-:Y:S01]  /*0ea0*/  PRMT R8, RZ, 0x7610, R8 ;  /* 0x00007610ff087816 */ /* 0x000fe20000000008 */
[----:B------:R-:W4:Y:S01]  /*0eb0*/  S2R R9, SR_CTAID.X ;  /* 0x0000000000097919 */ /* 0x000f220000002500 */
[----:B------:R-:W-:-:S05]  /*0ec0*/  CS2R.32 R91, SR_CgaSize ;  /* 0x00000000005b7805 */ /* 0x000fca0000008a00 */
[----:B------:R-:W-:-:S05]  /*0ed0*/  IMAD R91, R91, -0xa0, RZ ;  /* 0xffffff605b5b7824 */ /* 0x000fca00078e02ff */
[----:B------:R-:W-:-:S14]  /*0ee0*/  R2UR UR8, R91 ;  /* 0x000000005b0872ca */ /* 0x000fdc00000e0000 */
[----:B------:R-:W3:Y:S01]  /*0ef0*/  LDCU UR8, c[0x0][UR8+0x2b0] ;  /* 0x00005600080877ac */ /* 0x000ee20008000800 */
[----:B------:R-:W-:Y:S01]  /*0f00*/  UISETP.NE.AND UP2, UPT, UR10, 0x2, UPT ;  /* 0x000000020a00788c */ /* 0x000fe2000bf45270 */
[----:B------:R-:W2:Y:S01]  /*0f10*/  LDC R11, c[0x0][0xb24] ;  /* 0x0002c900ff0b7b82 */ /* 0x000ea20000000800 */
[----:B------:R-:W-:-:S05]  /*0f20*/  CS2R.32 R2, SR_CgaSize ;  /* 0x0000000000027805 */ /* 0x000fca0000008a00 */
[----:B------:R-:W-:-:S06]  /*0f30*/  IMAD R2, R2, -0xa0, RZ ;  /* 0xffffff6002027824 */ /* 0x000fcc00078e02ff */
[----:B------:R-:W3:Y:S08]  /*0f40*/  LDC R2, c[0x0][R2+0x2a0] ;  /* 0x0000a80002027b82 */ /* 0x000ef00000000800 */
[----:B------:R-:W3:Y:S01]  /*0f50*/  LDC R40, c[0x0][0xb24] ;  /* 0x0002c900ff287b82 */ /* 0x000ee20000000800 */
[----:B-1----:R-:W-:-:S07]  /*0f60*/  I2FP.F32.U32 R90, R15 ;  /* 0x0000000f005a7245 */ /* 0x002fce0000201000 */
[----:B------:R-:W1:Y:S01]  /*0f70*/  S2UR UR36, SR_CTAID.Z ;  /* 0x00000000002479c3 */ /* 0x000e620000002700 */
[----:B--2---:R-:W-:Y:S01]  /*0f80*/  ISETP.GE.AND P0, PT, R11, 0x1, PT ;  /* 0x000000010b00780c */ /* 0x004fe20003f06270 */
[----:B----4-:R-:W-:Y:S01]  /*0f90*/  IMAD.MOV.U32 R14, RZ, RZ, R9 ;  /* 0x000000ffff0e7224 */ /* 0x010fe200078e0009 */
[----:B------:R-:W-:Y:S01]  /*0fa0*/  I2FP.F32.U32 R91, R9 ;  /* 0x00000009005b7245 */ /* 0x000fe20000201000 */
[----:B------:R-:W-:Y:S01]  /*0fb0*/  FMUL R90, R90, UR7 ;  /* 0x000000075a5a7c20 */ /* 0x000fe20008400000 */
[----:B------:R-:W2:Y:S03]  /*0fc0*/  LDCU UR7, c[0x0][0xb30] ;  /* 0x00016600ff0777ac */ /* 0x000ea60008000800 */
[----:B---3--:R-:W-:Y:S02]  /*0fd0*/  FMUL R91, R91, UR8 ;  /* 0x000000085b5b7c20 */ /* 0x008fe40008400000 */
[----:B------:R-:W3:Y:S08]  /*0fe0*/  F2I.U32.TRUNC.NTZ R90, R90 ;  /* 0x0000005a005a7305 */ /* 0x000ef0000020f000 */
[----:B------:R-:W4:Y:S01]  /*0ff0*/  F2I.U32.TRUNC.NTZ R91, R91 ;  /* 0x0000005b005b7305 */ /* 0x000f22000020f000 */
[----:B--2---:R-:W-:Y:S01]  /*1000*/  UISETP.NE.AND UP3, UPT, UR7, 0x1, UPT ;  /* 0x000000010700788c */ /* 0x004fe2000bf65270 */
[----:B---3--:R-:W-:-:S05]  /*1010*/  IADD3 R90, PT, PT, -R90, RZ, RZ ;  /* 0x000000ff5a5a7210 */ /* 0x008fca0007ffe1ff */
[----:B------:R-:W-:Y:S01]  /*1020*/  IMAD R90, R0, R90, R15 ;  /* 0x0000005a005a7224 */ /* 0x000fe200078e020f */
[----:B------:R-:W-:Y:S01]  /*1030*/  PRMT R0, RZ, 0x7610, R0 ;  /* 0x00007610ff007816 */ /* 0x000fe20000000000 */
[----:B----4-:R-:W-:-:S04]  /*1040*/  IMAD.MOV R91, RZ, RZ, -R91 ;  /* 0x000000ffff5b7224 */ /* 0x010fc800078e0a5b */
[----:B------:R-:W-:Y:S01]  /*1050*/  IMAD R91, R2, R91, R9 ;  /* 0x0000005b025b7224 */ /* 0x000fe200078e0209 */
[----:B-1----:R-:W-:Y:S06]  /*1060*/  BRA.U UP4, `(.L_x_17) ;  /* 0x0000000104247547 */ /* 0x002fec000b800000 */
[----:B------:R-:W-:Y:S01]  /*1070*/  ISETP.NE.AND P1, PT, R90, RZ, PT ;  /* 0x000000ff5a00720c */ /* 0x000fe20003f25270 */
[----:B------:R-:W-:Y:S01]  /*1080*/  IMAD.MOV.U32 R0, RZ, RZ, 0x3 ;  /* 0x00000003ff007424 */ /* 0x000fe200078e00ff */
[C---:B------:R-:W-:Y:S02]  /*1090*/  LOP3.LUT R2, R91.reuse, 0xfffffffe, RZ, 0xc0, !PT ;  /* 0xfffffffe5b027812 */ /* 0x040fe400078ec0ff */
[----:B------:R-:W-:Y:S02]  /*10a0*/  ISETP.LT.U32.OR P1, PT, R91, 0x2, !P1 ;  /* 0x000000025b00780c */ /* 0x000fe40004f21470 */
[----:B------:R-:W-:Y:S02]  /*10b0*/  SHF.L.U32 R0, R0, R2, RZ ;  /* 0x0000000200007219 */ /* 0x000fe400000006ff */
[----:B------:R-:W-:Y:S02]  /*10c0*/  SEL R4, RZ, 0x1, !P1 ;  /* 0x00000001ff047807 */ /* 0x000fe40004800000 */
[----:B------:R-:W-:-:S05]  /*10d0*/  SEL R3, RZ, 0x2, !P1 ;  /* 0x00000002ff037807 */ /* 0x000fca0004800000 */
[----:B------:R-:W-:-:S05]  /*10e0*/  IMAD.IADD R3, R4, 0x1, R3 ;  /* 0x0000000104037824 */ /* 0x000fca00078e0203 */
[----:B------:R-:W-:Y:S02]  /*10f0*/  PRMT R8, R3, 0x7610, R8 ;  /* 0x0000761003087816 */ /* 0x000fe40000000008 */
.L_x_17:
[----:B------:R-:W-:Y:S05]  /*1100*/  @!P0 BRA `(.L_x_18) ;  /* 0x0000000000b88947 */ /* 0x000fea0003800000 */
[----:B------:R-:W1:Y:S01]  /*1110*/  LDC.64 R4, c[0x0][0xb18] ;  /* 0x0002c600ff047b82 */ /* 0x000e620000000a00 */
[----:B------:R-:W-:-:S07]  /*1120*/  ISETP.NE.AND P0, PT, R11, 0x1, PT ;  /* 0x000000010b00780c */ /* 0x000fce0003f05270 */
[----:B------:R-:W2:Y:S08]  /*1130*/  LDC R14, c[0x0][0xb0c] ;  /* 0x0002c300ff0e7b82 */ /* 0x000eb00000000800 */
[----:B------:R-:W3:Y:S08]  /*1140*/  LDC R16, c[0x0][0x370] ;  /* 0x0000dc00ff107b82 */ /* 0x000ef00000000800 */
[----:B------:R-:W4:Y:S01]  /*1150*/  LDC R13, c[0x0][0x374] ;  /* 0x0000dd00ff0d7b82 */ /* 0x000f220000000800 */
[----:B-1----:R-:W-:-:S07]  /*1160*/  ISETP.NE.AND P1, PT, R4, 0x1, PT ;  /* 0x000000010400780c */ /* 0x002fce0003f25270 */
[----:B------:R-:W3:Y:S01]  /*1170*/  LDC.64 R6, c[0x0][0xb10] ;  /* 0x0002c400ff067b82 */ /* 0x000ee20000000a00 */
[----:B--2---:R-:W-:-:S07]  /*1180*/  ISETP.NE.AND P2, PT, R14, 0x1, PT ;  /* 0x000000010e00780c */ /* 0x004fce0003f45270 */
[----:B------:R-:W1:Y:S08]  /*1190*/  LDC R12, c[0x0][0xb20] ;  /* 0x0002c800ff0c7b82 */ /* 0x000e700000000800 */
[----:B------:R-:W2:Y:S01]  /*11a0*/  LDC.64 R2, c[0x0][0xb28] ;  /* 0x0002ca00ff027b82 */ /* 0x000ea20000000a00 */
[----:B----4-:R-:W-:-:S04]  /*11b0*/  IMAD.HI.U32 R17, R13, R5, RZ ;  /* 0x000000050d117227 */ /* 0x010fc800078e00ff */
[----:B------:R-:W-:-:S04]  /*11c0*/  IMAD.HI.U32 R5, R15, R5, RZ ;  /* 0x000000050f057227 */ /* 0x000fc800078e00ff */
[----:B---3--:R-:W-:-:S05]  /*11d0*/  IMAD.HI.U32 R18, R16, R6, RZ ;  /* 0x0000000610127227 */ /* 0x008fca00078e00ff */
[-C--:B------:R-:W-:Y:S01]  /*11e0*/  @P2 SHF.R.U32.HI R16, RZ, R7.reuse, R18 ;  /* 0x00000007ff102219 */ /* 0x080fe20000011612 */
[----:B------:R-:W-:Y:S01]  /*11f0*/  IMAD.HI.U32 R18, R9, R6, RZ ;  /* 0x0000000609127227 */ /* 0x000fe200078e00ff */
[-C--:B-1----:R-:W-:Y:S02]  /*1200*/  @P1 SHF.R.U32.HI R13, RZ, R12.reuse, R17 ;  /* 0x0000000cff0d1219 */ /* 0x082fe40000011611 */
[----:B------:R-:W-:Y:S02]  /*1210*/  SHF.R.U32.HI R5, RZ, R12, R5 ;  /* 0x0000000cff057219 */ /* 0x000fe40000011605 */
[----:B------:R-:W-:Y:S02]  /*1220*/  SHF.R.U32.HI R18, RZ, R7, R18 ;  /* 0x00000007ff127219 */ /* 0x000fe40000011612 */
[----:B------:R-:W-:Y:S01]  /*1230*/  SEL R5, R15, R5, !P1 ;  /* 0x000000050f057207 */ /* 0x000fe20004800000 */
[----:B--2---:R-:W-:Y:S01]  /*1240*/  IMAD.HI.U32 R17, R13, R2, RZ ;  /* 0x000000020d117227 */ /* 0x004fe200078e00ff */
[----:B------:R-:W-:-:S03]  /*1250*/  SEL R18, R9, R18, !P2 ;  /* 0x0000001209127207 */ /* 0x000fc60005000000 */
[----:B------:R-:W-:Y:S01]  /*1260*/  IMAD.HI.U32 R6, R16, R2, RZ ;  /* 0x0000000210067227 */ /* 0x000fe200078e00ff */
[----:B------:R-:W-:-:S04]  /*1270*/  @P0 SHF.R.U32.HI R13, RZ, R3, R17 ;  /* 0x00000003ff0d0219 */ /* 0x000fc80000011611 */
[----:B------:R-:W-:Y:S01]  /*1280*/  @P0 SHF.R.U32.HI R16, RZ, R3, R6 ;  /* 0x00000003ff100219 */ /* 0x000fe20000011606 */
[----:B------:R-:W-:-:S04]  /*1290*/  IMAD R13, R13, R11, RZ ;  /* 0x0000000b0d0d7224 */ /* 0x000fc800078e02ff */
[----:B------:R-:W-:Y:S01]  /*12a0*/  IMAD R6, R16, R11, RZ ;  /* 0x0000000b10067224 */ /* 0x000fe200078e02ff */
[----:B------:R-:W-:-:S04]  /*12b0*/  ISETP.GE.AND P1, PT, R5, R13, PT ;  /* 0x0000000d0500720c */ /* 0x000fc80003f26270 */
[----:B------:R-:W-:Y:S01]  /*12c0*/  ISETP.GE.OR P1, PT, R18, R6, P1 ;  /* 0x000000061200720c */ /* 0x000fe20000f26670 */
[----:B------:R-:W-:-:S05]  /*12d0*/  IMAD.HI.U32 R6, R5, R2, RZ ;  /* 0x0000000205067227 */ /* 0x000fca00078e00ff */
[----:B------:R-:W-:-:S04]  /*12e0*/  SHF.R.U32.HI R6, RZ, R3, R6 ;  /* 0x00000003ff067219 */ /* 0x000fc80000011606 */
[----:B------:R-:W-:-:S03]  /*12f0*/  SEL R6, R5, R6, !P0 ;  /* 0x0000000605067207 */ /* 0x000fc60004000000 */
[----:B------:R-:W-:Y:S01]  /*1300*/  @!P1 IMAD.HI.U32 R7, R18, R2, RZ ;  /* 0x0000000212079227 */ /* 0x000fe200078e00ff */
[----:B------:R-:W-:-:S04]  /*1310*/  IADD3 R2, PT, PT, -R6, RZ, RZ ;  /* 0x000000ff06027210 */ /* 0x000fc80007ffe1ff */
[----:B------:R-:W-:Y:S01]  /*1320*/  @!P1 SHF.R.U32.HI R3, RZ, R3, R7 ;  /* 0x00000003ff039219 */ /* 0x000fe20000011607 */
[----:B------:R-:W-:Y:S01]  /*1330*/  IMAD R2, R11, R2, R5 ;  /* 0x000000020b027224 */ /* 0x000fe200078e0205 */
[----:B------:R-:W-:Y:S02]  /*1340*/  IADD3 R7, PT, PT, -R5, RZ, RZ ;  /* 0x000000ff05077210 */ /* 0x000fe40007ffe1ff */
[----:B------:R-:W-:-:S03]  /*1350*/  @!P1 SEL R3, R18, R3, !P0 ;  /* 0x0000000312039207 */ /* 0x000fc60004000000 */
[----:B------:R-:W-:Y:S02]  /*1360*/  IMAD R7, R4, R7, R15 ;  /* 0x0000000704077224 */ /* 0x000fe400078e020f */
[--C-:B------:R-:W-:Y:S02]  /*1370*/  @!P1 IMAD.IADD R6, R6, 0x1, -R3.reuse ;  /* 0x0000000106069824 */ /* 0x100fe400078e0a03 */
[----:B------:R-:W-:Y:S01]  /*1380*/  @!P1 IMAD R3, R2, R16, R3 ;  /* 0x0000001002039224 */ /* 0x000fe200078e0203 */
[----:B------:R-:W-:Y:S01]  /*1390*/  IADD3 R2, PT, PT, -R18, RZ, RZ ;  /* 0x000000ff12027210 */ /* 0x000fe20007ffe1ff */
[----:B------:R-:W-:Y:S02]  /*13a0*/  @!P1 IMAD R5, R6, R11, R18 ;  /* 0x0000000b06059224 */ /* 0x000fe400078e0212 */
[----:B------:R-:W-:Y:S02]  /*13b0*/  @!P1 IMAD.MOV.U32 R18, RZ, RZ, R3 ;  /* 0x000000ffff129224 */ /* 0x000fe400078e0003 */
[----:B------:R-:W-:-:S02]  /*13c0*/  IMAD R2, R14, R2, R9 ;  /* 0x000000020e027224 */ /* 0x000fc400078e0209 */
[----:B------:R-:W-:Y:S02]  /*13d0*/  IMAD R15, R5, R4, R7 ;  /* 0x00000004050f7224 */ /* 0x000fe400078e0207 */
[----:B------:R-:W-:Y:S02]  /*13e0*/  IMAD R14, R18, R14, R2 ;  /* 0x0000000e120e7224 */ /* 0x000fe400078e0202 */
.L_x_18:
[----:B------:R-:W-:Y:S05]  /*13f0*/  BRA.U UP3, `(.L_x_19) ;  /* 0x0000000103407547 */ /* 0x000fea000b800000 */
[----:B------:R-:W1:Y:S08]  /*1400*/  LDC.64 R4, c[0x0][0xb10] ;  /* 0x0002c400ff047b82 */ /* 0x000e700000000a00 */
[----:B------:R-:W2:Y:S08]  /*1410*/  LDC.64 R2, c[0x0][0xb18] ;  /* 0x0002c600ff027b82 */ /* 0x000eb00000000a00 */
[----:B------:R-:W3:Y:S08]  /*1420*/  LDC R6, c[0x0][0xb20] ;  /* 0x0002c800ff067b82 */ /* 0x000ef00000000800 */
[----:B------:R-:W4:Y:S01]  /*1430*/  LDC R7, c[0x0][0xb0c] ;  /* 0x0002c300ff077b82 */ /* 0x000f220000000800 */
[----:B-1----:R-:W-:-:S05]  /*1440*/  IMAD.HI.U32 R4, R14, R4, RZ ;  /* 0x000000040e047227 */ /* 0x002fca00078e00ff */
[----:B------:R-:W-:Y:S01]  /*1450*/  SHF.R.U32.HI R4, RZ, R5, R4 ;  /* 0x00000005ff047219 */ /* 0x000fe20000011604 */
[----:B--2---:R-:W-:Y:S01]  /*1460*/  IMAD.HI.U32 R3, R15, R3, RZ ;  /* 0x000000030f037227 */ /* 0x004fe200078e00ff */
[----:B------:R-:W-:-:S04]  /*1470*/  ISETP.NE.AND P0, PT, R2, 0x1, PT ;  /* 0x000000010200780c */ /* 0x000fc80003f05270 */
[----:B---3--:R-:W-:-:S04]  /*1480*/  SHF.R.U32.HI R3, RZ, R6, R3 ;  /* 0x00000006ff037219 */ /* 0x008fc80000011603 */
[----:B------:R-:W-:Y:S02]  /*1490*/  SEL R3, R15, R3, !P0 ;  /* 0x000000030f037207 */ /* 0x000fe40004000000 */
[----:B----4-:R-:W-:-:S04]  /*14a0*/  ISETP.NE.AND P1, PT, R7, 0x1, PT ;  /* 0x000000010700780c */ /* 0x010fc80003f25270 */
[----:B------:R-:W-:-:S05]  /*14b0*/  SEL R5, R14, R4, !P1 ;  /* 0x000000040e057207 */ /* 0x000fca0004800000 */
[----:B------:R-:W-:Y:S02]  /*14c0*/  IMAD.IADD R4, R3, 0x1, -R5 ;  /* 0x0000000103047824 */ /* 0x000fe400078e0a05 */
[----:B------:R-:W-:Y:S02]  /*14d0*/  IMAD.IADD R3, R5, 0x1, -R3 ;  /* 0x0000000105037824 */ /* 0x000fe400078e0a03 */
[----:B------:R-:W-:Y:S02]  /*14e0*/  IMAD R14, R4, R7, R14 ;  /* 0x00000007040e7224 */ /* 0x000fe400078e020e */
[----:B------:R-:W-:Y:S02]  /*14f0*/  IMAD R15, R3, R2, R15 ;  /* 0x00000002030f7224 */ /* 0x000fe400078e020f */
.L_x_19:
[----:B------:R-:W-:Y:S05]  /*1500*/  BRA.U !UP1, `(.L_x_20) ;  /* 0x00000001090c7547 */ /* 0x000fea000b800000 */
[----:B------:R-:W-:Y:S01]  /*1510*/  UCGABAR_WAIT ;  /* 0x0000000000007dc7 */ /* 0x000fe20008000000 */
[----:B------:R-:W-:Y:S01]  /*1520*/  CCTL.IVALL ;  /* 0x00000000ff00798f */ /* 0x000fe20002000000 */
[----:B------:R-:W-:Y:S05]  /*1530*/  BRA `(.L_x_21) ;  /* 0x0000000000047947 */ /* 0x000fea0003800000 */
.L_x_20:
[----:B------:R-:W-:Y:S06]  /*1540*/  BAR.SYNC.DEFER_BLOCKING 0x0 ;  /* 0x0000000000007b1d */ /* 0x000fec0000010000 */
.L_x_21:
[----:B------:R-:W-:Y:S05]  /*1550*/  BRA.U UP2, `(.L_x_22) ;  /* 0x0000001102e87547 */ /* 0x000fea000b800000 */
[----:B------:R-:W1:Y:S01]  /*1560*/  LDCU UR4, c[0x0][0x38c] ;  /* 0x00007180ff0477ac */ /* 0x000e620008000800 */
[----:B------:R-:W2:Y:S01]  /*1570*/  LDC R8, c[0x0][0x370] ;  /* 0x0000dc00ff087b82 */ /* 0x000ea20000000800 */
[C---:B------:R-:W-:Y:S01]  /*1580*/  IMAD.SHL.U32 R19, R9.reuse, 0x80, RZ ;  /* 0x0000008009137824 */ /* 0x040fe200078e00ff */
[----:B------:R-:W-:Y:S01]  /*1590*/  PLOP3.LUT P1, PT, PT, PT, UP5, 0x80, 0x8 ;  /* 0x000000000008781c */ /* 0x000fe20003f2f058 */
[----:B------:R-:W-:Y:S01]  /*15a0*/  UISETP.NE.AND UP1, UPT, UR10, URZ, UPT ;  /* 0x000000ff0a00728c */ /* 0x000fe2000bf25270 */
[----:B------:R-:W-:Y:S01]  /*15b0*/  ISETP.NE.AND P4, PT, R10, RZ, P5 ;  /* 0x000000ff0a00720c */ /* 0x000fe20002f85270 */
[----:B------:R-:W-:Y:S01]  /*15c0*/  IMAD.SHL.U32 R18, R9, 0x40, RZ ;  /* 0x0000004009127824 */ /* 0x000fe200078e00ff */
[----:B------:R-:W-:Y:S01]  /*15d0*/  PLOP3.LUT P1, PT, P1, PT, PT, 0x8, 0x80 ;  /* 0x000000000080781c */ /* 0x000fe20000f2e170 */
[----:B------:R-:W-:Y:S01]  /*15e0*/  IMAD.MOV.U32 R17, RZ, RZ, 0x1 ;  /* 0x00000001ff117424 */ /* 0x000fe200078e00ff */
[----:B------:R-:W3:Y:S01]  /*15f0*/  LDC R0, c[0x0][0x374] ;  /* 0x0000dd00ff007b82 */ /* 0x000ee20000000800 */
[----:B------:R-:W-:Y:S01]  /*1600*/  IMAD.MOV.U32 R16, RZ, RZ, RZ ;  /* 0x000000ffff107224 */ /* 0x000fe200078e00ff */
[----:B------:R-:W-:Y:S01]  /*1610*/  CS2R R12, SRZ ;  /* 0x00000000000c7805 */ /* 0x000fe2000001ff00 */
[----:B------:R-:W-:Y:S01]  /*1620*/  IMAD.MOV.U32 R11, RZ, RZ, 0x1 ;  /* 0x00000001ff0b7424 */ /* 0x000fe200078e00ff */
[----:B------:R-:W-:Y:S01]  /*1630*/  LOP3.LUT R19, R19, 0x80, RZ, 0xc0, !PT ;  /* 0x0000008013137812 */ /* 0x000fe200078ec0ff */
[----:B------:R-:W4:Y:S01]  /*1640*/  LDCU.64 UR14, c[0x0][0x348] ;  /* 0x00006900ff0e77ac */ /* 0x000f220008000a00 */
[----:B-1----:R-:W-:-:S02]  /*1650*/  UIADD3 UR5, UPT, UPT, UR4, 0x7f, URZ ;  /* 0x0000007f04057890 */ /* 0x002fc4000fffe0ff */
[----:B------:R-:W-:Y:S02]  /*1660*/  USEL UR22, UR6, 0x2, UP1 ;  /* 0x0000000206167887 */ /* 0x000fe40008800000 */
[----:B------:R-:W-:Y:S01]  /*1670*/  USHF.R.S32.HI UR7, URZ, 0x1f, UR5 ;  /* 0x0000001fff077899 */ /* 0x000fe20008011405 */
[----:B------:R-:W-:-:S03]  /*1680*/  UMOV UR23, URZ ;  /* 0x000000ff00177c82 */ /* 0x000fc60008000000 */
[----:B------:R-:W-:Y:S02]  /*1690*/  ULEA.HI UR7, UR7, UR5, URZ, 0x7 ;  /* 0x0000000507077291 */ /* 0x000fe4000f8f38ff */
[----:B------:R-:W-:Y:S02]  /*16a0*/  UIADD3 UR5, UPT, UPT, UR4, -0x1, URZ ;  /* 0xffffffff04057890 */ /* 0x000fe4000fffe0ff */
[----:B------:R-:W-:Y:S02]  /*16b0*/  USHF.R.S32.HI UR7, URZ, 0x7, UR7 ;  /* 0x00000007ff077899 */ /* 0x000fe40008011407 */
[----:B------:R-:W-:Y:S02]  /*16c0*/  UISETP.GE.U32.AND UP2, UPT, UR5, -0xff, UPT ;  /* 0xffffff010500788c */ /* 0x000fe4000bf46070 */
[----:B------:R-:W-:Y:S02]  /*16d0*/  UISETP.LT.U32.AND UP0, UPT, UR7, 0x3, UPT ;  /* 0x000000030700788c */ /* 0x000fe4000bf01070 */
[----:B------:R-:W-:-:S02]  /*16e0*/  UIADD3 UR4, UPT, UPT, UR4, 0xfe, URZ ;  /* 0x000000fe04047890 */ /* 0x000fc4000fffe0ff */
[----:B------:R-:W-:-:S04]  /*16f0*/  USEL UR5, UR7, 0x3, UP0 ;  /* 0x0000000307057887 */ /* 0x000fc80008000000 */
[----:B------:R-:W-:Y:S02]  /*1700*/  UIADD3 UR21, UPT, UPT, UR5, -0x1, URZ ;  /* 0xffffffff05157890 */ /* 0x000fe4000fffe0ff */
[----:B------:R-:W-:Y:S02]  /*1710*/  @UP2 UIADD3 UR21, UPT, UPT, UR5, URZ, URZ ;  /* 0x000000ff05152290 */ /* 0x000fe4000fffe0ff */
[----:B------:R-:W-:Y:S02]  /*1720*/  UIADD3 UR29, UPT, UPT, UR7, -UR5, URZ ;  /* 0x80000005071d7290 */ /* 0x000fe4000fffe0ff */
[----:B------:R-:W-:Y:S02]  /*1730*/  UIADD3 UR13, UPT, UPT, UR21, 0x1, URZ ;  /* 0x00000001150d7890 */ /* 0x000fe4000fffe0ff */
[----:B--2-4-:R-:W-:-:S12]  /*1740*/  UIADD3 UR21, UPT, UPT, -UR21, URZ, URZ ;  /* 0x000000ff15157290 */ /* 0x014fd8000fffe1ff */
.L_x_42:
[----:B------:R-:W-:Y:S01]  /*1750*/  UISETP.NE.AND UP0, UPT, UR37, URZ, UPT ;  /* 0x000000ff2500728c */ /* 0x000fe2000bf05270 */
[----:B------:R-:W1:Y:S08]  /*1760*/  S2UR UR37, SR_CgaCtaId ;  /* 0x00000000002579c3 */ /* 0x000e700000008800 */
[----:B------:R-:W-:Y:S05]  /*1770*/  BRA.U UP0, `(.L_x_23) ;  /* 0x0000000100347547 */ /* 0x000fea000b800000 */
[----:B------:R-:W2:Y:S01]  /*1780*/  S2R R2, SR_CgaCtaId ;  /* 0x0000000000027919 */ /* 0x000ea20000008800 */
[----:B------:R-:W-:-:S04]  /*1790*/  MOV R3, 0x400 ;  /* 0x0000040000037802 */ /* 0x000fc80000000f00 */
[----:B--2---:R-:W-:Y:S02]  /*17a0*/  LEA R2, R2, R3, 0x18 ;  /* 0x0000000302027211 */ /* 0x004fe400078ec0ff */
[----:B------:R-:W-:-:S03]  /*17b0*/  SHF.L.U32 R3, R11, 0x1f, RZ ;  /* 0x0000001f0b037819 */ /* 0x000fc600000006ff */
[----:B------:R-:W-:-:S04]  /*17c0*/  IMAD R2, R12, 0x8, R2 ;  /* 0x000000080c027824 */ /* 0x000fc800078e0202 */
[----:B------:R-:W2:Y:S02]  /*17d0*/  SYNCS.PHASECHK.TRANS64.TRYWAIT P0, [R2+URZ+0xf0], R3 ;  /* 0x0000f003020075a7 */ /* 0x000ea400080011ff */
[----:B--2---:R-:W-:Y:S05]  /*17e0*/  @!P0 BRA `(.L_x_24) ;  /* 0x0000008000848947 */ /* 0x004fea0003800000 */
.L_x_148:
[----:B------:R-:W-:Y:S01]  /*17f0*/  VIADD R12, R12, 0x1 ;  /* 0x000000010c0c7836 */ /* 0x000fe20000000000 */
[----:B------:R2:W-:Y:S04]  /*1800*/  SYNCS.ARRIVE.TRANS64.A1T0 RZ, [R2+URZ+0xe0], RZ ;  /* 0x0000e0ff02ff79a7 */ /* 0x0005e800081000ff */
[----:B------:R-:W-:-:S04]  /*1810*/  ISETP.NE.AND P0, PT, R12, 0x2, PT ;  /* 0x000000020c00780c */ /* 0x000fc80003f05270 */
[----:B------:R-:W-:Y:S02]  /*1820*/  SEL R12, R12, RZ, P0 ;  /* 0x000000ff0c0c7207 */ /* 0x000fe40000000000 */
[----:B--2---:R-:W-:-:S04]  /*1830*/  SEL R2, RZ, 0x1, P0 ;  /* 0x00000001ff027807 */ /* 0x004fc80000000000 */
[----:B------:R-:W-:-:S07]  /*1840*/  LOP3.LUT R11, R11, R2, RZ, 0x3c, !PT ;  /* 0x000000020b0b7212 */ /* 0x000fce00078e3cff */
.L_x_23:
[----:B------:R-:W-:Y:S01]  /*1850*/  UMOV UR6, 0x400 ;  /* 0x0000040000067882 */ /* 0x000fe20000000000 */
[----:B------:R-:W-:Y:S01]  /*1860*/  SHF.L.U32 R2, R17, 0x1f, RZ ;  /* 0x0000001f11027819 */ /* 0x000fe200000006ff */
[----:B-1----:R-:W-:Y:S01]  /*1870*/  ULEA UR6, UR37, UR6, 0x18 ;  /* 0x0000000625067291 */ /* 0x002fe2000f8ec0ff */
[----:B------:R-:W-:Y:S01]  /*1880*/  R2UR UR35, R18 ;  /* 0x00000000122372ca */ /* 0x000fe200000e0000 */
[----:B------:R-:W-:Y:S01]  /*1890*/  UISETP.GE.U32.AND UP0, UPT, UR4, 0xff, UPT ;  /* 0x000000ff0400788c */ /* 0x000fe2000bf06070 */
[----:B------:R-:W-:Y:S01]  /*18a0*/  R2UR UR19, R19 ;  /* 0x00000000131372ca */ /* 0x000fe200000e0000 */
[----:B------:R-:W-:Y:S01]  /*18b0*/  ULEA UR8, UR23, UR6, 0x3 ;  /* 0x0000000617087291 */ /* 0x000fe2000f8e18ff */
[----:B------:R-:W-:-:S08]  /*18c0*/  UMOV UR30, URZ ;  /* 0x000000ff001e7c82 */ /* 0x000fd00008000000 */
[----:B------:R1:W2:Y:S01]  /*18d0*/  SYNCS.PHASECHK.TRANS64.TRYWAIT P0, [UR8+0x18], R2 ;  /* 0x00001802ff0075a7 */ /* 0x0002a20008001108 */
[----:B------:R-:W-:-:S13]  /*18e0*/  R2UR UR8, R15 ;  /* 0x000000000f0872ca */ /* 0x000fda00000e0000 */
[----:B------:R-:W-:Y:S01]  /*18f0*/  ULEA UR19, UR8, UR19, 0x8 ;  /* 0x0000001308137291 */ /* 0x000fe2000f8e40ff */
[----:B-1----:R-:W-:-:S05]  /*1900*/  LEA.HI R2, R14, R14, RZ, 0x1 ;  /* 0x0000000e0e027211 */ /* 0x002fca00078f08ff */
[----:B------:R-:W-:-:S05]  /*1910*/  IMAD.SHL.U32 R2, R2, 0x40, RZ ;  /* 0x0000004002027824 */ /* 0x000fca00078e00ff */
[----:B------:R-:W-:-:S04]  /*1920*/  LOP3.LUT R2, R2, 0xffffff80, RZ, 0xc0, !PT ;  /* 0xffffff8002027812 */ /* 0x000fc800078ec0ff */
[----:B------:R-:W-:-:S13]  /*1930*/  R2UR UR9, R2 ;  /* 0x00000000020972ca */ /* 0x000fda00000e0000 */
[----:B------:R-:W-:Y:S01]  /*1940*/  ULOP3.LUT UR35, UR9, 0x40, UR35, 0xf8, !UPT ;  /* 0x0000004009237892 */ /* 0x000fe2000f8ef823 */
[----:B------:R-:W-:Y:S11]  /*1950*/  BRA.U !UP0, `(.L_x_25) ;  /* 0x0000000108f07547 */ /* 0x000ff6000b800000 */
[----:B------:R-:W-:Y:S01]  /*1960*/  UMOV UR31, UR21 ;  /* 0x00000015001f7c82 */ /* 0x000fe20008000000 */
[----:B------:R-:W-:Y:S01]  /*1970*/  UMOV UR44, UR23 ;  /* 0x00000017002c7c82 */ /* 0x000fe20008000000 */
[----:B------:R-:W-:-:S05]  /*1980*/  UMOV UR26, 0x40 ;  /* 0x00000040001a7882 */ /* 0x000fca0000000000 */
.L_x_31:
[----:B------:R-:W-:Y:S01]  /*1990*/  ULEA UR33, UR44, UR6, 0x3 ;  /* 0x000000062c217291 */ /* 0x000fe2000f8e18ff */
[----:B------:R-:W-:Y:S01]  /*19a0*/  @P5 MOV R3, 0x18000 ;  /* 0x0001800000035802 */ /* 0x000fe20000000f00 */
[----:B--2-4-:R-:W-:Y:S10]  /*19b0*/  @P0 BRA `(.L_x_26) ;  /* 0x00000000000c0947 */ /* 0x014ff40003800000 */
[----:B------:R-:W-:-:S04]  /*19c0*/  SHF.L.U32 R4, R17, 0x1f, RZ ;  /* 0x0000001f11047819 */ /* 0x000fc800000006ff */
[----:B------:R-:W1:Y:S02]  /*19d0*/  SYNCS.PHASECHK.TRANS64.TRYWAIT P0, [UR33+0x18], R4 ;  /* 0x00001804ff0075a7 */ /* 0x000e640008001121 */
[----:B-1----:R-:W-:Y:S05]  /*19e0*/  @!P0 BRA `(.L_x_27) ;  /* 0x0000008000188947 */ /* 0x002fea0003800000 */
.L_x_26:
[----:B------:R2:W-:Y:S01]  /*19f0*/  @P5 SYNCS.ARRIVE.TRANS64 RZ, [UR33], R3 ;  /* 0x00000003ffff59a7 */ /* 0x0005e20008000021 */
[----:B------:R-:W-:Y:S02]  /*1a00*/  ULOP3.LUT UR8, UR22, 0x2, URZ, 0xfc, !UPT ;  /* 0x0000000216087892 */ /* 0x000fe4000f8efcff */
[----:B------:R-:W-:Y:S02]  /*1a10*/  UIADD3 UR31, UPT, UPT, UR31, 0x1, URZ ;  /* 0x000000011f1f7890 */ /* 0x000fe4000fffe0ff */
[----:B------:R-:W-:Y:S02]  /*1a20*/  UISETP.NE.AND UP0, UPT, UR8, 0x2, UPT ;  /* 0x000000020800788c */ /* 0x000fe4000bf05270 */
[----:B------:R-:W-:-:S07]  /*1a30*/  UISETP.NE.AND UP2, UPT, UR31, 0x1, UPT ;  /* 0x000000011f00788c */ /* 0x000fce000bf45270 */
[----:B------:R-:W-:Y:S05]  /*1a40*/  BRA.U UP0, `(.L_x_28) ;  /* 0x0000000100047547 */ /* 0x000fea000b800000 */
[----:B------:R-:W-:Y:S05]  /*1a50*/  BPT.TRAP 0x1 ;  /* 0x000000040000795c */ /* 0x000fea0000300000 */
.L_x_28:
[----:B------:R-:W-:Y:S04]  /*1a60*/  BSSY.RECONVERGENT B0, `(.L_x_29) ;  /* 0x0000003000007945 */ /* 0x000fe80003800200 */
[----:B------:R-:W-:Y:S05]  /*1a70*/  @!P4 BRA `(.L_x_30) ;  /* 0x000000000004c947 */ /* 0x000fea0003800000 */
[----:B------:R-:W-:Y:S05]  /*1a80*/  BPT.TRAP 0x1 ;  /* 0x000000040000795c */ /* 0x000fea0000300000 */
.L_x_30:
[----:B------:R-:W-:Y:S05]  /*1a90*/  BSYNC.RECONVERGENT B0 ;  /* 0x0000000000007941 */ /* 0x000fea0003800200 */
.L_x_29:
[----:B------:R-:W-:Y:S02]  /*1aa0*/  UIADD3 UR23, UPT, UPT, UR44, 0x1, URZ ;  /* 0x000000012c177890 */ /* 0x000fe4000fffe0ff */
[----:B------:R-:W-:Y:S02]  /*1ab0*/  ULEA UR24, UR44, UR6, 0xe ;  /* 0x000000062c187291 */ /* 0x000fe4000f8e70ff */
[----:B------:R-:W-:Y:S02]  /*1ac0*/  UISETP.NE.AND UP0, UPT, UR23, 0x3, UPT ;  /* 0x000000031700788c */ /* 0x000fe4000bf05270 */
[----:B------:R-:W-:Y:S02]  /*1ad0*/  UIADD3 UR42, UP1, UPT, UR14, 0x80, URZ ;  /* 0x000000800e2a7890 */ /* 0x000fe4000ff3e0ff */
[----:B------:R-:W-:Y:S02]  /*1ae0*/  USEL UR9, URZ, 0x1, UP0 ;  /* 0x00000001ff097887 */ /* 0x000fe40008000000 */
[----:B------:R-:W-:-:S02]  /*1af0*/  USEL UR23, UR23, URZ, UP0 ;  /* 0x000000ff17177287 */ /* 0x000fc40008000000 */
[----:B------:R-:W-:Y:S02]  /*1b00*/  UIADD3 UR40, UP0, UPT, UR14, 0x180, URZ ;  /* 0x000001800e287890 */ /* 0x000fe4000ff1e0ff */
[----:B------:R-:W-:Y:S01]  /*1b10*/  ULEA UR8, UR23, UR6, 0x3 ;  /* 0x0000000617087291 */ /* 0x000fe2000f8e18ff */
[----:B------:R-:W-:Y:S01]  /*1b20*/  LOP3.LUT R17, R17, UR9, RZ, 0x3c, !PT ;  /* 0x0000000911117c12 */ /* 0x000fe2000f8e3cff */
[----:B------:R-:W-:Y:S02]  /*1b30*/  UIADD3 UR34, UPT, UPT, UR26, -0x40, URZ ;  /* 0xffffffc01a227890 */ /* 0x000fe4000fffe0ff */
[----:B------:R-:W-:Y:S01]  /*1b40*/  ULOP3.LUT UR33, UR33, 0xfefffff8, URZ, 0xc0, !UPT ;  /* 0xfefffff821217892 */ /* 0x000fe2000f8ec0ff */
[----:B-1----:R-:W-:Y:S01]  /*1b50*/  SHF.L.U32 R2, R17, 0x1f, RZ ;  /* 0x0000001f11027819 */ /* 0x002fe200000006ff */
[----:B------:R-:W-:Y:S02]  /*1b60*/  UIADD3.X UR43, UPT, UPT, URZ, UR15, URZ, UP1, !UPT ;  /* 0x0000000fff2b7290 */ /* 0x000fe40008ffe4ff */
[----:B------:R-:W-:Y:S01]  /*1b70*/  UIADD3 UR32, UPT, UPT, UR24, 0x8400, URZ ;  /* 0x0000840018207890 */ /* 0x000fe2000fffe0ff */
[----:B------:R1:W4:Y:S01]  /*1b80*/  SYNCS.PHASECHK.TRANS64.TRYWAIT P0, [UR8+0x18], R2 ;  /* 0x00001802ff0075a7 */ /* 0x0003220008001108 */
[----:B------:R-:W-:-:S02]  /*1b90*/  ULEA UR8, UR44, UR6, 0xf ;  /* 0x000000062c087291 */ /* 0x000fc4000f8e78ff */
[----:B------:R-:W-:Y:S02]  /*1ba0*/  UIADD3 UR24, UPT, UPT, UR24, 0xa400, URZ ;  /* 0x0000a40018187890 */ /* 0x000fe4000fffe0ff */
[----:B------:R-:W-:Y:S02]  /*1bb0*/  UIADD3.X UR41, UPT, UPT, URZ, UR15, URZ, UP0, !UPT ;  /* 0x0000000fff297290 */ /* 0x000fe400087fe4ff */
[----:B------:R-:W-:Y:S02]  /*1bc0*/  UIADD3 UR16, UPT, UPT, UR8, 0x14400, URZ ;  /* 0x0001440008107890 */ /* 0x000fe4000fffe0ff */
[----:B------:R-:W-:Y:S01]  /*1bd0*/  UIADD3 UR8, UPT, UPT, UR8, 0x18400, URZ ;  /* 0x0001840008087890 */ /* 0x000fe2000fffe0ff */
[----:B------:R-:W-:Y:S01]  /*1be0*/  UMOV UR38, 0x0 ;  /* 0x0000000000267882 */ /* 0x000fe20000000000 */
[----:B------:R-:W-:Y:S01]  /*1bf0*/  UMOV UR39, 0x10000000 ;  /* 0x1000000000277882 */ /* 0x000fe20000000000 */
[----:B------:R-:W-:Y:S01]  /*1c00*/  UMOV UR27, UR35 ;  /* 0x00000023001b7c82 */ /* 0x000fe20008000000 */
[----:B------:R-:W-:Y:S01]  /*1c10*/  UMOV UR28, UR36 ;  /* 0x00000024001c7c82 */ /* 0x000fe20008000000 */
[----:B------:R-:W-:Y:S01]  /*1c20*/  UMOV UR25, UR33 ;  /* 0x0000002100197c82 */ /* 0x000fe20008000000 */
[----:B------:R-:W-:Y:S01]  /*1c30*/  UMOV UR20, UR36 ;  /* 0x0000002400147c82 */ /* 0x000fe20008000000 */
[----:B------:R-:W-:Y:S01]  /*1c40*/  UMOV UR17, UR33 ;  /* 0x0000002100117c82 */ /* 0x000fe20008000000 */
[----:B------:R-:W-:Y:S01]  /*1c50*/  UMOV UR18, UR34 ;  /* 0x0000002200127c82 */ /* 0x000fe20008000000 */
[----:B------:R-:W-:Y:S01]  /*1c60*/  UTMALDG.3D.2CTA [UR32], [UR42], desc[UR38] ;  /* 0x000026202a0075b4 */ /* 0x000fe20008211000 */
[----:B------:R-:W-:Y:S01]  /*1c70*/  UMOV UR10, UR26 ;  /* 0x0000001a000a7c82 */ /* 0x000fe20008000000 */
[----:B------:R-:W-:Y:S01]  /*1c80*/  UMOV UR11, UR19 ;  /* 0x00000013000b7c82 */ /* 0x000fe20008000000 */
[----:B------:R-:W-:Y:S01]  /*1c90*/  UMOV UR12, UR36 ;  /* 0x00000024000c7c82 */ /* 0x000fe20008000000 */
[----:B------:R-:W-:Y:S01]  /*1ca0*/  UMOV UR9, UR33 ;  /* 0x0000002100097c82 */ /* 0x000fe20008000000 */
[----:B------:R-:W-:Y:S01]  /*1cb0*/  UMOV UR30, UR13 ;  /* 0x0000000d001e7c82 */ /* 0x000fe20008000000 */
[----:B------:R-:W-:Y:S01]  /*1cc0*/  UMOV UR44, UR23 ;  /* 0x00000017002c7c82 */ /* 0x000fe20008000000 */
[----:B------:R2:W-:Y:S01]  /*1cd0*/  UTMALDG.3D.2CTA [UR24], [UR42], desc[UR38] ;  /* 0x000026182a0075b4 */ /* 0x0005e20008211000 */
[----:B------:R1:W-:Y:S01]  /*1ce0*/  UTMALDG.3D.2CTA [UR16], [UR40], desc[UR38] ;  /* 0x00002610280075b4 */ /* 0x0003e20008211000 */
[----:B------:R1:W-:Y:S01]  /*1cf0*/  UTMALDG.3D.2CTA [UR8], [UR40], desc[UR38] ;  /* 0x00002608280075b4 */ /* 0x0003e20008211000 */
[----:B--2---:R-:W-:Y:S01]  /*1d00*/  UIADD3 UR26, UPT, UPT, UR26, 0x80, URZ ;  /* 0x000000801a1a7890 */ /* 0x004fe2000fffe0ff */
[----:B-1----:R-:W-:Y:S11]  /*1d10*/  BRA.U UP2, `(.L_x_31) ;  /* 0xfffffffd021c7547 */ /* 0x002ff6000b83ffff */
.L_x_25:
[----:B------:R-:W-:Y:S01]  /*1d20*/  ULEA UR8, UR23, UR6, 0x3 ;  /* 0x0000000617087291 */ /* 0x000fe2000f8e18ff */
[----:B------:R-:W-:Y:S01]  /*1d30*/  SHF.L.U32 R2, R17, 0x1f, RZ ;  /* 0x0000001f11027819 */ /* 0x000fe200000006ff */
[----:B------:R-:W-:Y:S01]  /*1d40*/  @!P1 SYNCS.ARRIVE.TRANS64.A1T0 RZ, [UR6+0x78], RZ ;  /* 0x000078ffffff99a7 */ /* 0x000fe20008100006 */
[----:B------:R-:W-:-:S06]  /*1d50*/  UISETP.GT.AND UP0, UPT, UR7, UR5, UPT ;  /* 0x000000050700728c */ /* 0x000fcc000bf04270 */
[----:B--2-4-:R1:W2:Y:S03]  /*1d60*/  SYNCS.PHASECHK.TRANS64.TRYWAIT P0, [UR8+0x18], R2 ;  /* 0x00001802ff0075a7 */ /* 0x0142a60008001108 */
[----:B------:R-:W-:Y:S05]  /*1d70*/  BRA.U !UP0, `(.L_x_32) ;  /* 0x0000000108e87547 */ /* 0x000fea000b800000 */
[----:B------:R-:W-:Y:S01]  /*1d80*/  UIADD3 UR31, UPT, UPT, UR29, UR30, URZ ;  /* 0x0000001e1d1f7290 */ /* 0x000fe2000fffe0ff */
[----:B------:R-:W-:-:S11]  /*1d90*/  UMOV UR44, UR23 ;  /* 0x00000017002c7c82 */ /* 0x000fd60008000000 */
.L_x_38:
[----:B------:R-:W-:Y:S01]  /*1da0*/  ULEA UR33, UR44, UR6, 0x3 ;  /* 0x000000062c217291 */ /* 0x000fe2000f8e18ff */
[----:B--2---:R-:W-:Y:S01]  /*1db0*/  @P5 MOV R3, 0x18000 ;  /* 0x0001800000035802 */ /* 0x004fe20000000f00 */
[----:B-12---:R-:W-:Y:S10]  /*1dc0*/  @P0 BRA `(.L_x_33) ;  /* 0x00000000000c0947 */ /* 0x006ff40003800000 */
[----:B------:R-:W-:-:S04]  /*1dd0*/  SHF.L.U32 R4, R17, 0x1f, RZ ;  /* 0x0000001f11047819 */ /* 0x000fc800000006ff */
[----:B------:R-:W2:Y:S02]  /*1de0*/  SYNCS.PHASECHK.TRANS64.TRYWAIT P0, [UR33+0x18], R4 ;  /* 0x00001804ff0075a7 */ /* 0x000ea40008001121 */
[----:B--2---:R-:W-:Y:S05]  /*1df0*/  @!P0 BRA `(.L_x_34) ;  /* 0x0000007c002c8947 */ /* 0x004fea0003800000 */
.L_x_33:
[----:B------:R2:W-:Y:S01]  /*1e00*/  @P5 SYNCS.ARRIVE.TRANS64 RZ, [UR33], R3 ;  /* 0x00000003ffff59a7 */ /* 0x0005e20008000021 */
[----:B------:R-:W-:-:S04]  /*1e10*/  ULOP3.LUT UR8, UR22, 0x2, URZ, 0xfc, !UPT ;  /* 0x0000000216087892 */ /* 0x000fc8000f8efcff */
[----:B------:R-:W-:-:S09]  /*1e20*/  UISETP.NE.AND UP0, UPT, UR8, 0x2, UPT ;  /* 0x000000020800788c */ /* 0x000fd2000bf05270 */
[----:B------:R-:W-:Y:S05]  /*1e30*/  BRA.U UP0, `(.L_x_35) ;  /* 0x0000000100047547 */ /* 0x000fea000b800000 */
[----:B------:R-:W-:Y:S05]  /*1e40*/  BPT.TRAP 0x1 ;  /* 0x000000040000795c */ /* 0x000fea0000300000 */
.L_x_35:
[----:B------:R-:W-:Y:S04]  /*1e50*/  BSSY.RECONVERGENT B0, `(.L_x_36) ;  /* 0x0000003000007945 */ /* 0x000fe80003800200 */
[----:B------:R-:W-:Y:S05]  /*1e60*/  @!P4 BRA `(.L_x_37) ;  /* 0x000000000004c947 */ /* 0x000fea0003800000 */
[----:B------:R-:W-:Y:S05]  /*1e70*/  BPT.TRAP 0x1 ;  /* 0x000000040000795c */ /* 0x000fea0000300000 */
.L_x_37:
[----:B------:R-:W-:Y:S05]  /*1e80*/  BSYNC.RECONVERGENT B0 ;  /* 0x0000000000007941 */ /* 0x000fea0003800200 */
.L_x_36:
[----:B------:R-:W-:Y:S02]  /*1e90*/  UIADD3 UR23, UPT, UPT, UR44, 0x1, URZ ;  /* 0x000000012c177890 */ /* 0x000fe4000fffe0ff */
[----:B------:R-:W-:Y:S02]  /*1ea0*/  ULEA UR24, UR44, UR6, 0xe ;  /* 0x000000062c187291 */ /* 0x000fe4000f8e70ff */
[----:B------:R-:W-:Y:S02]  /*1eb0*/  UISETP.NE.AND UP0, UPT, UR23, 0x3, UPT ;  /* 0x000000031700788c */ /* 0x000fe4000bf05270 */
[----:B------:R-:W-:Y:S02]  /*1ec0*/  UIADD3 UR42, UP1, UPT, UR14, 0x80, URZ ;  /* 0x000000800e2a7890 */ /* 0x000fe4000ff3e0ff */
[----:B------:R-:W-:Y:S02]  /*1ed0*/  USEL UR9, URZ, 0x1, UP0 ;  /* 0x00000001ff097887 */ /* 0x000fe40008000000 */
[----:B------:R-:W-:-:S02]  /*1ee0*/  USEL UR23, UR23, URZ, UP0 ;  /* 0x000000ff17177287 */ /* 0x000fc40008000000 */
[----:B------:R-:W-:Y:S02]  /*1ef0*/  USHF.L.U32 UR34, UR30, 0x7, URZ ;  /* 0x000000071e227899 */ /* 0x000fe400080006ff */
[----:B------:R-:W-:Y:S01]  /*1f00*/  ULEA UR8, UR23, UR6, 0x3 ;  /* 0x0000000617087291 */ /* 0x000fe2000f8e18ff */
[----:B------:R-:W-:Y:S01]  /*1f10*/  LOP3.LUT R17, R17, UR9, RZ, 0x3c, !PT ;  /* 0x0000000911117c12 */ /* 0x000fe2000f8e3cff */
[----:B------:R-:W-:Y:S02]  /*1f20*/  UIADD3 UR40, UP0, UPT, UR14, 0x180, URZ ;  /* 0x000001800e287890 */ /* 0x000fe4000ff1e0ff */
[----:B------:R-:W-:Y:S01]  /*1f30*/  ULOP3.LUT UR33, UR33, 0xfefffff8, URZ, 0xc0, !UPT ;  /* 0xfefffff821217892 */ /* 0x000fe2000f8ec0ff */
[----:B-1----:R-:W-:Y:S01]  /*1f40*/  SHF.L.U32 R2, R17, 0x1f, RZ ;  /* 0x0000001f11027819 */ /* 0x002fe200000006ff */
[----:B------:R-:W-:Y:S02]  /*1f50*/  UIADD3.X UR43, UPT, UPT, URZ, UR15, URZ, UP1, !UPT ;  /* 0x0000000fff2b7290 */ /* 0x000fe40008ffe4ff */
[----:B------:R-:W-:Y:S01]  /*1f60*/  UIADD3 UR32, UPT, UPT, UR24, 0x8400, URZ ;  /* 0x0000840018207890 */ /* 0x000fe2000fffe0ff */
[----:B------:R4:W1:Y:S01]  /*1f70*/  SYNCS.PHASECHK.TRANS64.TRYWAIT P0, [UR8+0x18], R2 ;  /* 0x00001802ff0075a7 */ /* 0x0008620008001108 */
[----:B------:R-:W-:-:S02]  /*1f80*/  ULEA UR8, UR44, UR6, 0xf ;  /* 0x000000062c087291 */ /* 0x000fc4000f8e78ff */
[----:B------:R-:W-:Y:S02]  /*1f90*/  UIADD3 UR26, UPT, UPT, UR34, 0x40, URZ ;  /* 0x00000040221a7890 */ /* 0x000fe4000fffe0ff */
        /* <DEDUP_REMOVED lines=12> */
[----:B------:R4:W-:Y:S01]  /*2060*/  UTMALDG.3D.2CTA [UR32], [UR42], desc[UR38] ;  /* 0x000026202a0075b4 */ /* 0x0009e20008211000 */
[----:B------:R-:W-:Y:S01]  /*2070*/  UMOV UR11, UR19 ;  /* 0x00000013000b7c82 */ /* 0x000fe20008000000 */
[----:B------:R-:W-:Y:S01]  /*2080*/  UMOV UR12, UR36 ;  /* 0x00000024000c7c82 */ /* 0x000fe20008000000 */
[----:B------:R-:W-:Y:S01]  /*2090*/  UMOV UR9, UR33 ;  /* 0x0000002100097c82 */ /* 0x000fe20008000000 */
[----:B------:R-:W-:Y:S01]  /*20a0*/  UMOV UR10, UR26 ;  /* 0x0000001a000a7c82 */ /* 0x000fe20008000000 */
[----:B------:R-:W-:Y:S01]  /*20b0*/  UIADD3 UR30, UPT, UPT, UR30, 0x1, URZ ;  /* 0x000000011e1e7890 */ /* 0x000fe2000fffe0ff */
[----:B------:R-:W-:Y:S01]  /*20c0*/  UMOV UR44, UR23 ;  /* 0x00000017002c7c82 */ /* 0x000fe20008000000 */
[----:B------:R4:W-:Y:S02]  /*20d0*/  UTMALDG.3D.2CTA [UR24], [UR42], desc[UR38] ;  /* 0x000026182a0075b4 */ /* 0x0009e40008211000 */
[----:B------:R-:W-:Y:S01]  /*20e0*/  UISETP.NE.AND UP0, UPT, UR30, UR31, UPT ;  /* 0x0000001f1e00728c */ /* 0x000fe2000bf05270 */
[----:B------:R4:W-:Y:S01]  /*20f0*/  UTMALDG.3D.2CTA [UR16], [UR40], desc[UR38] ;  /* 0x00002610280075b4 */ /* 0x0009e20008211000 */
[----:B------:R4:W-:Y:S07]  /*2100*/  UTMALDG.3D.2CTA [UR8], [UR40], desc[UR38] ;  /* 0x00002608280075b4 */ /* 0x0009ee0008211000 */
[----:B----4-:R-:W-:Y:S05]  /*2110*/  BRA.U UP0, `(.L_x_38) ;  /* 0xfffffffd00207547 */ /* 0x010fea000b83ffff */
.L_x_32:
[C---:B-1----:R-:W-:Y:S01]  /*2120*/  LEA R2, R16.reuse, UR6, 0x3 ;  /* 0x0000000610027c11 */ /* 0x042fe2000f8e18ff */
[----:B------:R-:W-:Y:S01]  /*2130*/  NOP ;  /* 0x0000000000007918 */ /* 0x000fe20000000000 */
[----:B--2---:R-:W-:Y:S02]  /*2140*/  SHF.L.U32 R3, R13, 0x1f, RZ ;  /* 0x0000001f0d037819 */ /* 0x004fe400000006ff */
[----:B------:R-:W-:Y:S02]  /*2150*/  LEA R4, R16, UR6, 0x4 ;  /* 0x0000000610047c11 */ /* 0x000fe4000f8e20ff */
[----:B------:R-:W1:Y:S02]  /*2160*/  SYNCS.PHASECHK.TRANS64.TRYWAIT P0, [R2+URZ+0x80], R3 ;  /* 0x00008003020075a7 */ /* 0x000e6400080011ff */
[----:B-1----:R-:W-:Y:S05]  /*2170*/  @!P0 BRA `(.L_x_39) ;  /* 0x0000007800648947 */ /* 0x002fea0003800000 */
.L_x_151:
[----:B------:R-:W2:Y:S01]  /*2180*/  LDS.128 R4, [R4+0x110] ;  /* 0x0001100004047984 */ /* 0x000ea20000000c00 */
[----:B------:R-:W-:Y:S01]  /*2190*/  ISETP.GE.AND P0, PT, R40, 0x1, PT ;  /* 0x000000012800780c */ /* 0x000fe20003f06270 */
[----:B-1----:R-:W-:Y:S01]  /*21a0*/  VIADD R2, R2, 0x90 ;  /* 0x0000009002027836 */ /* 0x002fe20000000000 */
[----:B------:R-:W-:Y:S01]  /*21b0*/  @!PT LDS RZ, [RZ] ;  /* 0x00000000fffff984 */ /* 0x000fe20000000800 */
[----:B------:R-:W-:Y:S01]  /*21c0*/  @!PT LDS RZ, [RZ] ;  /* 0x00000000fffff984 */ /* 0x000fe20000000800 */
[----:B------:R-:W-:Y:S01]  /*21d0*/  @!PT LDS RZ, [RZ] ;  /* 0x00000000fffff984 */ /* 0x000fe20000000800 */
[----:B------:R-:W-:Y:S01]  /*21e0*/  @!PT LDS RZ, [RZ] ;  /* 0x00000000fffff984 */ /* 0x000fe20000000800 */
[----:B------:R1:W-:Y:S06]  /*21f0*/  MEMBAR.ALL.CTA ;  /* 0x0000000000007992 */ /* 0x0003ec0000008000 */
[----:B-1----:R-:W1:Y:S01]  /*2200*/  FENCE.VIEW.ASYNC.S ;  /* 0x00000000000073c6 */ /* 0x002e620000000000 */
[----:B------:R-:W-:-:S04]  /*2210*/  PRMT R2, RZ, 0x654, R2 ;  /* 0x00000654ff027816 */ /* 0x000fc80000000002 */
[----:B-1----:R1:W-:Y:S01]  /*2220*/  SYNCS.ARRIVE.TRANS64.RED.A1T0 RZ, [R2+URZ], RZ ;  /* 0x000000ff02ff79a7 */ /* 0x0023e200081004ff */
[----:B--2---:R-:W-:-:S13]  /*2230*/  LOP3.LUT P2, RZ, R6, 0x1, RZ, 0xc0, !PT ;  /* 0x0000000106ff7812 */ /* 0x004fda000784c0ff */
[----:B------:R-:W-:Y:S01]  /*2240*/  @P2 SHF.R.U32.HI R3, RZ, 0x10, R5 ;  /* 0x00000010ff032819 */ /* 0x000fe20000011605 */
[----:B------:R-:W-:Y:S01]  /*2250*/  VOTEU.ANY UP0, P2 ;  /* 0x0000000000ff7886 */ /* 0x000fe20001000100 */
[----:B------:R-:W-:Y:S02]  /*2260*/  @P2 MOV R10, R4 ;  /* 0x00000004000a2202 */ /* 0x000fe40000000f00 */
[----:B------:R-:W-:Y:S02]  /*2270*/  @P2 R2UR.BROADCAST UR8, R3 ;  /* 0x00000000030822ca */ /* 0x000fe400008e0000 */
[----:B------:R-:W-:-:S11]  /*2280*/  @P2 LOP3.LUT R9, R5, 0xffff, RZ, 0xc0, !PT ;  /* 0x0000ffff05092812 */ /* 0x000fd600078ec0ff */
[----:B------:R-:W-:Y:S01]  /*2290*/  @UP0 UMOV UR36, UR8 ;  /* 0x0000000800240c82 */ /* 0x000fe20008000000 */
[----:B-1----:R-:W-:Y:S05]  /*22a0*/  @!P0 BRA `(.L_x_40) ;  /* 0x0000000000b88947 */ /* 0x002fea0003800000 */
[----:B------:R-:W3:Y:S01]  /*22b0*/  LDC.64 R4, c[0x0][0xb18] ;  /* 0x0002c600ff047b82 */ /* 0x000ee20000000a00 */
[----:B------:R-:W-:-:S07]  /*22c0*/  ISETP.NE.AND P3, PT, R40, 0x1, PT ;  /* 0x000000012800780c */ /* 0x000fce0003f65270 */
[----:B------:R-:W1:Y:S08]  /*22d0*/  LDC.64 R6, c[0x0][0xb10] ;  /* 0x0002c400ff067b82 */ /* 0x000e700000000a00 */
[----:B------:R-:W2:Y:S08]  /*22e0*/  LDC R14, c[0x0][0xb20] ;  /* 0x0002c800ff0e7b82 */ /* 0x000eb00000000800 */
[----:B------:R-:W4:Y:S01]  /*22f0*/  LDC R15, c[0x0][0xb0c] ;  /* 0x0002c300ff0f7b82 */ /* 0x000f220000000800 */
[----:B---3--:R-:W-:Y:S01]  /*2300*/  IMAD.HI.U32 R21, R0, R5, RZ ;  /* 0x0000000500157227 */ /* 0x008fe200078e00ff */
[----:B------:R-:W-:-:S03]  /*2310*/  ISETP.NE.AND P0, PT, R4, 0x1, PT ;  /* 0x000000010400780c */ /* 0x000fc60003f05270 */
[----:B------:R-:W-:-:S03]  /*2320*/  IMAD.HI.U32 R5, R9, R5, RZ ;  /* 0x0000000509057227 */ /* 0x000fc600078e00ff */
[----:B------:R-:W3:Y:S01]  /*2330*/  LDC.64 R2, c[0x0][0xb28] ;  /* 0x0002ca00ff027b82 */ /* 0x000ee20000000a00 */
[----:B-1----:R-:W-:-:S04]  /*2340*/  IMAD.HI.U32 R22, R8, R6, RZ ;  /* 0x0000000608167227 */ /* 0x002fc800078e00ff */
[----:B------:R-:W-:Y:S01]  /*2350*/  IMAD.HI.U32 R23, R10, R6, RZ ;  /* 0x000000060a177227 */ /* 0x000fe200078e00ff */
[----:B------:R-:W-:Y:S02]  /*2360*/  SHF.R.U32.HI R22, RZ, R7, R22 ;  /* 0x00000007ff167219 */ /* 0x000fe40000011616 */
[-C--:B--2---:R-:W-:Y:S02]  /*2370*/  SHF.R.U32.HI R21, RZ, R14.reuse, R21 ;  /* 0x0000000eff157219 */ /* 0x084fe40000011615 */
[----:B------:R-:W-:Y:S02]  /*2380*/  SHF.R.U32.HI R5, RZ, R14, R5 ;  /* 0x0000000eff057219 */ /* 0x000fe40000011605 */
[----:B------:R-:W-:Y:S02]  /*2390*/  SEL R21, R0, R21, !P0 ;  /* 0x0000001500157207 */ /* 0x000fe40004000000 */
[----:B------:R-:W-:Y:S02]  /*23a0*/  SHF.R.U32.HI R23, RZ, R7, R23 ;  /* 0x00000007ff177219 */ /* 0x000fe40000011617 */
[----:B----4-:R-:W-:-:S02]  /*23b0*/  ISETP.NE.AND P1, PT, R15, 0x1, PT ;  /* 0x000000010f00780c */ /* 0x010fc40003f25270 */
[----:B------:R-:W-:Y:S02]  /*23c0*/  SEL R5, R9, R5, !P0 ;  /* 0x0000000509057207 */ /* 0x000fe40004000000 */
[----:B------:R-:W-:Y:S02]  /*23d0*/  SEL R22, R8, R22, !P1 ;  /* 0x0000001608167207 */ /* 0x000fe40004800000 */
[----:B------:R-:W-:Y:S01]  /*23e0*/  SEL R23, R10, R23, !P1 ;  /* 0x000000170a177207 */ /* 0x000fe20004800000 */
[----:B---3--:R-:W-:-:S04]  /*23f0*/  IMAD.HI.U32 R20, R21, R2, RZ ;  /* 0x0000000215147227 */ /* 0x008fc800078e00ff */
        /* <DEDUP_REMOVED lines=10> */
[----:B------:R-:W-:-:S04]  /*24a0*/  @!P0 IMAD.HI.U32 R7, R23, R2, RZ ;  /* 0x0000000217078227 */ /* 0x000fc800078e00ff */
[----:B------:R-:W-:Y:S01]  /*24b0*/  IMAD.MOV R2, RZ, RZ, -R6 ;  /* 0x000000ffff027224 */ /* 0x000fe200078e0a06 */
[----:B------:R-:W-:Y:S02]  /*24c0*/  @!P0 SHF.R.U32.HI R3, RZ, R3, R7 ;  /* 0x00000003ff038219 */ /* 0x000fe40000011607 */
[----:B------:R-:W-:Y:S01]  /*24d0*/  IADD3 R7, PT, PT, -R5, RZ, RZ ;  /* 0x000000ff05077210 */ /* 0x000fe20007ffe1ff */
[----:B------:R-:W-:Y:S01]  /*24e0*/  IMAD R2, R40, R2, R5 ;  /* 0x0000000228027224 */ /* 0x000fe200078e0205 */
        /* <DEDUP_REMOVED lines=10> */
.L_x_40:
[----:B------:R-:W1:Y:S02]  /*2590*/  LDCU UR8, c[0x0][0xb30] ;  /* 0x00016600ff0877ac */ /* 0x000e640008000800 */
[----:B-1----:R-:W-:-:S09]  /*25a0*/  UISETP.NE.AND UP0, UPT, UR8, 0x1, UPT ;  /* 0x000000010800788c */ /* 0x002fd2000bf05270 */
[----:B------:R-:W-:Y:S05]  /*25b0*/  BRA.U UP0, `(.L_x_41) ;  /* 0x0000000100407547 */ /* 0x000fea000b800000 */
[----:B------:R-:W1:Y:S08]  /*25c0*/  LDC.64 R4, c[0x0][0xb10] ;  /* 0x0002c400ff047b82 */ /* 0x000e700000000a00 */
[----:B------:R-:W2:Y:S08]  /*25d0*/  LDC.64 R2, c[0x0][0xb18] ;  /* 0x0002c600ff027b82 */ /* 0x000eb00000000a00 */
[----:B------:R-:W4:Y:S08]  /*25e0*/  LDC R6, c[0x0][0xb20] ;  /* 0x0002c800ff067b82 */ /* 0x000f300000000800 */
[----:B------:R-:W3:Y:S01]  /*25f0*/  LDC R7, c[0x0][0xb0c] ;  /* 0x0002c300ff077b82 */ /* 0x000ee20000000800 */
[----:B-1----:R-:W-:-:S05]  /*2600*/  IMAD.HI.U32 R4, R10, R4, RZ ;  /* 0x000000040a047227 */ /* 0x002fca00078e00ff */
[----:B------:R-:W-:Y:S01]  /*2610*/  SHF.R.U32.HI R4, RZ, R5, R4 ;  /* 0x00000005ff047219 */ /* 0x000fe20000011604 */
[----:B--2---:R-:W-:Y:S01]  /*2620*/  IMAD.HI.U32 R3, R9, R3, RZ ;  /* 0x0000000309037227 */ /* 0x004fe200078e00ff */
[----:B------:R-:W-:-:S04]  /*2630*/  ISETP.NE.AND P0, PT, R2, 0x1, PT ;  /* 0x000000010200780c */ /* 0x000fc80003f05270 */
[----:B----4-:R-:W-:-:S04]  /*2640*/  SHF.R.U32.HI R3, RZ, R6, R3 ;  /* 0x00000006ff037219 */ /* 0x010fc80000011603 */
[----:B------:R-:W-:Y:S02]  /*2650*/  SEL R3, R9, R3, !P0 ;  /* 0x0000000309037207 */ /* 0x000fe40004000000 */
[----:B---3--:R-:W-:-:S04]  /*2660*/  ISETP.NE.AND P1, PT, R7, 0x1, PT ;  /* 0x000000010700780c */ /* 0x008fc80003f25270 */
[----:B------:R-:W-:-:S05]  /*2670*/  SEL R4, R10, R4, !P1 ;  /* 0x000000040a047207 */ /* 0x000fca0004800000 */
[----:B------:R-:W-:Y:S02]  /*2680*/  IMAD.IADD R5, R3, 0x1, -R4 ;  /* 0x0000000103057824 */ /* 0x000fe400078e0a04 */
[----:B------:R-:W-:Y:S02]  /*2690*/  IMAD.IADD R3, R4, 0x1, -R3 ;  /* 0x0000000104037824 */ /* 0x000fe400078e0a03 */
[----:B------:R-:W-:Y:S02]  /*26a0*/  IMAD R10, R5, R7, R10 ;  /* 0x00000007050a7224 */ /* 0x000fe400078e020a */
[----:B------:R-:W-:-:S07]  /*26b0*/  IMAD R9, R3, R2, R9 ;  /* 0x0000000203097224 */ /* 0x000fce00078e0209 */
.L_x_41:
[----:B------:R-:W-:Y:S01]  /*26c0*/  VIADD R16, R16, 0x1 ;  /* 0x0000000110107836 */ /* 0x000fe20000000000 */
[----:B------:R-:W-:Y:S01]  /*26d0*/  PLOP3.LUT P1, PT, PT, PT, PT, 0x80, 0x8 ;  /* 0x000000000008781c */ /* 0x000fe20003f2f070 */
[----:B------:R-:W-:Y:S02]  /*26e0*/  IMAD.IADD R14, R10, 0x1, R91 ;  /* 0x000000010a0e7824 */ /* 0x000fe400078e025b */
[----:B------:R-:W-:Y:S01]  /*26f0*/  IMAD.IADD R15, R9, 0x1, R90 ;  /* 0x00000001090f7824 */ /* 0x000fe200078e025a */
[----:B------:R-:W-:-:S04]  /*2700*/  ISETP.NE.AND P0, PT, R16, 0x2, PT ;  /* 0x000000021000780c */ /* 0x000fc80003f05270 */
[----:B------:R-:W-:Y:S02]  /*2710*/  SEL R2, RZ, 0x1, P0 ;  /* 0x00000001ff027807 */ /* 0x000fe40000000000 */
[----:B------:R-:W-:Y:S02]  /*2720*/  SEL R16, R16, RZ, P0 ;  /* 0x000000ff10107207 */ /* 0x000fe40000000000 */
[----:B------:R-:W-:Y:S01]  /*2730*/  LOP3.LUT R13, R13, R2, RZ, 0x3c, !PT ;  /* 0x000000020d0d7212 */ /* 0x000fe200078e3cff */
[----:B------:R-:W-:Y:S06]  /*2740*/  @P2 BRA `(.L_x_42) ;  /* 0xfffffff000002947 */ /* 0x000fec000383ffff */
[----:B------:R-:W-:Y:S01]  /*2750*/  UIADD3 UR6, UPT, UPT, UR6, 0x18, URZ ;  /* 0x0000001806067890 */ /* 0x000fe2000fffe0ff */
[----:B------:R-:W-:-:S03]  /*2760*/  SHF.L.U32 R2, R17, 0x1f, RZ ;  /* 0x0000001f11027819 */ /* 0x000fc600000006ff */
[----:B------:R-:W-:-:S09]  /*2770*/  ULEA UR4, UR23, UR6, 0x3 ;  /* 0x0000000617047291 */ /* 0x000fd2000f8e18ff */
[----:B------:R-:W1:Y:S02]  /*2780*/  SYNCS.PHASECHK.TRANS64.TRYWAIT P0, [UR4], R2 ;  /* 0x00000002ff0075a7 */ /* 0x000e640008001104 */
[----:B-1----:R-:W-:Y:S05]  /*2790*/  @!P0 BRA `(.L_x_43) ;  /* 0x0000007000f08947 */ /* 0x002fea0003800000 */
.L_x_153:
[----:B------:R-:W-:-:S04]  /*27a0*/  UIADD3 UR5, UPT, UPT, UR23, 0x1, URZ ;  /* 0x0000000117057890 */ /* 0x000fc8000fffe0ff */
[----:B------:R-:W-:-:S04]  /*27b0*/  UISETP.NE.AND UP0, UPT, UR5, 0x3, UPT ;  /* 0x000000030500788c */ /* 0x000fc8000bf05270 */
[----:B------:R-:W-:Y:S02]  /*27c0*/  USEL UR7, URZ, 0x1, UP0 ;  /* 0x00000001ff077887 */ /* 0x000fe40008000000 */
[----:B------:R-:W-:-:S04]  /*27d0*/  USEL UR5, UR5, URZ, UP0 ;  /* 0x000000ff05057287 */ /* 0x000fc80008000000 */
[----:B------:R-:W-:Y:S01]  /*27e0*/  ULEA UR4, UR5, UR6, 0x3 ;  /* 0x0000000605047291 */ /* 0x000fe2000f8e18ff */
[----:B------:R-:W-:-:S04]  /*27f0*/  LOP3.LUT R17, R17, UR7, RZ, 0x3c, !PT ;  /* 0x0000000711117c12 */ /* 0x000fc8000f8e3cff */
[----:B-1----:R-:W-:-:S04]  /*2800*/  SHF.L.U32 R2, R17, 0x1f, RZ ;  /* 0x0000001f11027819 */ /* 0x002fc800000006ff */
[----:B------:R-:W1:Y:S02]  /*2810*/  SYNCS.PHASECHK.TRANS64.TRYWAIT P0, [UR4], R2 ;  /* 0x00000002ff0075a7 */ /* 0x000e640008001104 */
[----:B-1----:R-:W-:Y:S05]  /*2820*/  @!P0 BRA `(.L_x_44) ;  /* 0x0000007000e48947 */ /* 0x002fea0003800000 */
.L_x_155:
[----:B------:R-:W-:-:S04]  /*2830*/  UIADD3 UR5, UPT, UPT, UR5, 0x1, URZ ;  /* 0x0000000105057890 */ /* 0x000fc8000fffe0ff */
[----:B------:R-:W-:-:S04]  /*2840*/  UISETP.NE.AND UP0, UPT, UR5, 0x3, UPT ;  /* 0x000000030500788c */ /* 0x000fc8000bf05270 */
[----:B------:R-:W-:Y:S02]  /*2850*/  USEL UR4, URZ, 0x1, UP0 ;  /* 0x00000001ff047887 */ /* 0x000fe40008000000 */
[----:B------:R-:W-:-:S04]  /*2860*/  USEL UR5, UR5, URZ, UP0 ;  /* 0x000000ff05057287 */ /* 0x000fc80008000000 */
[----:B------:R-:W-:Y:S01]  /*2870*/  ULEA UR5, UR5, UR6, 0x3 ;  /* 0x0000000605057291 */ /* 0x000fe2000f8e18ff */
[----:B-1----:R-:W-:-:S04]  /*2880*/  LOP3.LUT R2, R17, UR4, RZ, 0x3c, !PT ;  /* 0x0000000411027c12 */ /* 0x002fc8000f8e3cff */
[----:B------:R-:W-:Y:S01]  /*2890*/  SHF.L.U32 R2, R2, 0x1f, RZ ;  /* 0x0000001f02027819 */ /* 0x000fe200000006ff */
[----:B---3--:R-:W-:-:S07]  /*28a0*/  IMAD.U32 R0, RZ, RZ, UR5 ;  /* 0x00000005ff007e24 */ /* 0x008fce000f8e00ff */
.L_x_45:
[----:B-1----:R1:W2:Y:S02]  /*28b0*/  SYNCS.PHASECHK.TRANS64.TRYWAIT P0, [R0+URZ], R2 ;  /* 0x00000002000075a7 */ /* 0x0022a400080011ff */
[----:B--2---:R-:W-:Y:S05]  /*28c0*/  @!P0 NANOSLEEP.SYNCS 0x989680 ;  /* 0x009896800000895d */ /* 0x004fea0003900000 */
[----:B------:R-:W2:Y:S02]  /*28d0*/  @!P0 SYNCS.PHASECHK.TRANS64 P0, [R0+URZ], R2 ;  /* 0x00000002000085a7 */ /* 0x000ea400080010ff */
[----:B--2---:R-:W-:Y:S05]  /*28e0*/  @P0 EXIT ;  /* 0x000000000000094d */ /* 0x004fea0003800000 */
[----:B------:R-:W-:Y:S05]  /*28f0*/  BRA `(.L_x_45) ;  /* 0xfffffffc00ec7947 */ /* 0x000fea000383ffff */
.L_x_22:
[----:B------:R-:W-:-:S04]  /*2900*/  UISETP.NE.AND UP1, UPT, UR37, URZ, UPT ;  /* 0x000000ff2500728c */ /* 0x000fc8000bf25270 */
[----:B------:R-:W-:-:S09]  /*2910*/  UISETP.NE.OR UP1, UPT, UR10, 0x1, UP1 ;  /* 0x000000010a00788c */ /* 0x000fd20008f25670 */
[----:B------:R-:W-:Y:S05]  /*2920*/  BRA.U UP1, `(.L_x_46) ;  /* 0x00000005014c7547 */ /* 0x000fea000b800000 */
[----:B------:R-:W-:Y:S01]  /*2930*/  HFMA2 R11, -RZ, RZ, 0, 0 ;  /* 0x00000000ff0b7431 */ /* 0x000fe200000001ff */
[----:B------:R-:W-:Y:S01]  /*2940*/  ISETP.GE.U32.AND P2, PT, R10, 0x2, PT ;  /* 0x000000020a00780c */ /* 0x000fe20003f46070 */
[----:B------:R-:W-:Y:S01]  /*2950*/  IMAD.MOV.U32 R12, RZ, RZ, 0x1 ;  /* 0x00000001ff0c7424 */ /* 0x000fe200078e00ff */
[----:B------:R-:W-:Y:S01]  /*2960*/  CS2R R8, SRZ ;  /* 0x0000000000087805 */ /* 0x000fe2000001ff00 */
[----:B------:R-:W-:Y:S01]  /*2970*/  IMAD.MOV.U32 R3, RZ, RZ, RZ ;  /* 0x000000ffff037224 */ /* 0x000fe200078e00ff */
[----:B------:R-:W-:Y:S01]  /*2980*/  UMOV UR4, 0x400 ;  /* 0x0000040000047882 */ /* 0x000fe20000000000 */
[----:B------:R-:W-:Y:S01]  /*2990*/  UMOV UR6, URZ ;  /* 0x000000ff00067c82 */ /* 0x000fe20008000000 */
[----:B------:R-:W-:-:S12]  /*29a0*/  ULEA UR37, UR37, UR4, 0x18 ;  /* 0x0000000425257291 */ /* 0x000fd8000f8ec0ff */
.L_x_50:
[----:B------:R-:W-:Y:S02]  /*29b0*/  LEA R0, R3, UR37, 0x3 ;  /* 0x0000002503007c11 */ /* 0x000fe4000f8e18ff */
[----:B------:R-:W-:-:S03]  /*29c0*/  SHF.L.U32 R4, R8, 0x1f, RZ ;  /* 0x0000001f08047819 */ /* 0x000fc600000006ff */
[----:B------:R-:W-:Y:S01]  /*29d0*/  VIADD R5, R0, 0xf0 ;  /* 0x000000f000057836 */ /* 0x000fe20000000000 */
[----:B------:R-:W1:Y:S02]  /*29e0*/  SYNCS.PHASECHK.TRANS64.TRYWAIT P0, [R0+URZ+0xe0], R4 ;  /* 0x0000e004000075a7 */ /* 0x000e6400080011ff */
[----:B-1----:R-:W-:Y:S05]  /*29f0*/  @!P0 BRA `(.L_x_47) ;  /* 0x0000007000888947 */ /* 0x002fea0003800000 */
.L_x_156:
[----:B------:R-:W-:Y:S01]  /*2a00*/  ULEA UR5, UR6, UR37, 0x3 ;  /* 0x0000002506057291 */ /* 0x000fe2000f8e18ff */
[----:B-1----:R-:W-:Y:S01]  /*2a10*/  PRMT R0, RZ, 0x654, R5 ;  /* 0x00000654ff007816 */ /* 0x002fe20000000005 */
[----:B------:R-:W-:Y:S01]  /*2a20*/  @!P2 IMAD.MOV.U32 R4, RZ, RZ, 0x10 ;  /* 0x00000010ff04a424 */ /* 0x000fe200078e00ff */
[----:B------:R-:W-:Y:S01]  /*2a30*/  SHF.L.U32 R5, R12, 0x1f, RZ ;  /* 0x0000001f0c057819 */ /* 0x000fe200000006ff */
[----:B------:R-:W-:Y:S01]  /*2a40*/  UIADD3 UR4, UPT, UPT, UR5, 0x80, URZ ;  /* 0x0000008005047890 */ /* 0x000fe2000fffe0ff */
[----:B------:R1:W-:Y:S05]  /*2a50*/  SYNCS.ARRIVE.TRANS64.RED.A1T0 RZ, [R0+URZ], RZ ;  /* 0x000000ff00ff79a7 */ /* 0x0003ea00081004ff */
[----:B------:R-:W-:Y:S01]  /*2a60*/  IMAD.U32 R6, RZ, RZ, UR4 ;  /* 0x00000004ff067e24 */ /* 0x000fe2000f8e00ff */
[----:B------:R-:W2:Y:S04]  /*2a70*/  SYNCS.PHASECHK.TRANS64.TRYWAIT P0, [UR5+0x90], R5 ;  /* 0x00009005ff0075a7 */ /* 0x000ea80008001105 */
[----:B------:R-:W-:Y:S01]  /*2a80*/  PRMT R6, R10, 0x654, R6 ;  /* 0x000006540a067816 */ /* 0x000fe20000000006 */
[----:B-12---:R-:W-:Y:S06]  /*2a90*/  @!P0 BRA `(.L_x_48) ;  /* 0x0000007000748947 */ /* 0x006fec0003800000 */
.L_x_158:
[----:B------:R-:W-:Y:S01]  /*2aa0*/  ULEA UR4, UR6, UR37, 0x4 ;  /* 0x0000002506047291 */ /* 0x000fe2000f8e20ff */
[----:B------:R-:W-:Y:S01]  /*2ab0*/  SEL R2, R6, R2, !P2 ;  /* 0x0000000206027207 */ /* 0x000fe20005000000 */
[----:B------:R-:W-:Y:S01]  /*2ac0*/  UIADD3 UR5, UPT, UPT, UR5, 0x80, URZ ;  /* 0x0000008005057890 */ /* 0x000fe2000fffe0ff */
[----:B-1----:R-:W-:Y:S01]  /*2ad0*/  LEA R0, R11, UR37, 0x3 ;  /* 0x000000250b007c11 */ /* 0x002fe2000f8e18ff */
[----:B------:R-:W-:Y:S01]  /*2ae0*/  UIADD3 UR4, UPT, UPT, UR4, 0x110, URZ ;  /* 0x0000011004047890 */ /* 0x000fe2000fffe0ff */
[----:B------:R1:W-:Y:S01]  /*2af0*/  @!P2 SYNCS.ARRIVE.TRANS64.RED RZ, [R2+URZ], R4 ;  /* 0x0000000402ffa9a7 */ /* 0x0003e200080004ff */
[----:B------:R-:W-:Y:S01]  /*2b00*/  UIADD3 UR6, UPT, UPT, UR6, 0x1, URZ ;  /* 0x0000000106067890 */ /* 0x000fe2000fffe0ff */
[----:B------:R-:W-:-:S03]  /*2b10*/  VIADD R3, R3, 0x1 ;  /* 0x0000000103037836 */ /* 0x000fc60000000000 */
[----:B------:R-:W-:Y:S02]  /*2b20*/  UISETP.NE.AND UP0, UPT, UR6, 0x2, UPT ;  /* 0x000000020600788c */ /* 0x000fe4000bf05270 */
[----:B------:R-:W-:Y:S01]  /*2b30*/  ISETP.NE.AND P0, PT, R3, 0x2, PT ;  /* 0x000000020300780c */ /* 0x000fe20003f05270 */
[----:B------:R-:W-:Y:S06]  /*2b40*/  UGETNEXTWORKID.BROADCAST [UR4], [UR5] ;  /* 0x00000000040073ca */ /* 0x000fec0008000100 */
[----:B------:R-:W-:Y:S02]  /*2b50*/  USEL UR4, URZ, 0x1, UP0 ;  /* 0x00000001ff047887 */ /* 0x000fe40008000000 */
[----:B------:R-:W-:-:S04]  /*2b60*/  USEL UR6, UR6, URZ, UP0 ;  /* 0x000000ff06067287 */ /* 0x000fc80008000000 */
[----:B------:R-:W-:Y:S02]  /*2b70*/  LOP3.LUT R12, R12, UR4, RZ, 0x3c, !PT ;  /* 0x000000040c0c7c12 */ /* 0x000fe4000f8e3cff */
[----:B-1----:R-:W-:-:S04]  /*2b80*/  SHF.L.U32 R4, R9, 0x1f, RZ ;  /* 0x0000001f09047819 */ /* 0x002fc800000006ff */
[----:B------:R-:W1:Y:S02]  /*2b90*/  SYNCS.PHASECHK.TRANS64.TRYWAIT P1, [R0+URZ+0x80], R4 ;  /* 0x00008004000075a7 */ /* 0x000e6400080211ff */
[----:B-1----:R-:W-:Y:S05]  /*2ba0*/  @!P1 BRA `(.L_x_49) ;  /* 0x0000007000489947 */ /* 0x002fea0003800000 */
.L_x_159:
[----:B-1----:R-:W-:Y:S01]  /*2bb0*/  LEA R4, R11, UR37, 0x4 ;  /* 0x000000250b047c11 */ /* 0x002fe2000f8e20ff */
[----:B------:R-:W-:Y:S01]  /*2bc0*/  VIADD R0, R0, 0x90 ;  /* 0x0000009000007836 */ /* 0x000fe20000000000 */
[----:B------:R-:W-:Y:S01]  /*2bd0*/  SEL R3, R3, RZ, P0 ;  /* 0x000000ff03037207 */ /* 0x000fe20000000000 */
[----:B------:R-:W-:-:S03]  /*2be0*/  VIADD R11, R11, 0x1 ;  /* 0x000000010b0b7836 */ /* 0x000fc60000000000 */
[----:B------:R-:W1:Y:S01]  /*2bf0*/  LDS.128 R4, [R4+0x110] ;  /* 0x0001100004047984 */ /* 0x000e620000000c00 */
[----:B------:R-:W-:Y:S02]  /*2c00*/  PRMT R0, RZ, 0x654, R0 ;  /* 0x00000654ff007816 */ /* 0x000fe40000000000 */
[C---:B------:R-:W-:Y:S01]  /*2c10*/  ISETP.NE.AND P1, PT, R11.reuse, 0x2, PT ;  /* 0x000000020b00780c */ /* 0x040fe20003f25270 */
[----:B------:R-:W-:Y:S01]  /*2c20*/  @!PT LDS RZ, [RZ] ;  /* 0x00000000fffff984 */ /* 0x000fe20000000800 */
[----:B------:R-:W-:Y:S01]  /*2c30*/  @!PT LDS RZ, [RZ] ;  /* 0x00000000fffff984 */ /* 0x000fe20000000800 */
[----:B------:R-:W-:Y:S01]  /*2c40*/  @!PT LDS RZ, [RZ] ;  /* 0x00000000fffff984 */ /* 0x000fe20000000800 */
[----:B------:R-:W-:Y:S01]  /*2c50*/  @!PT LDS RZ, [RZ] ;  /* 0x00000000fffff984 */ /* 0x000fe20000000800 */
[----:B------:R2:W-:Y:S06]  /*2c60*/  MEMBAR.ALL.CTA ;  /* 0x0000000000007992 */ /* 0x0005ec0000008000 */
[----:B--2---:R-:W2:Y:S01]  /*2c70*/  FENCE.VIEW.ASYNC.S ;  /* 0x00000000000073c6 */ /* 0x004ea20000000000 */
[----:B------:R-:W-:Y:S01]  /*2c80*/  SEL R11, R11, RZ, P1 ;  /* 0x000000ff0b0b7207 */ /* 0x000fe20000800000 */
[----:B--2---:R2:W-:Y:S01]  /*2c90*/  SYNCS.ARRIVE.TRANS64.RED.A1T0 RZ, [R0+URZ], RZ ;  /* 0x000000ff00ff79a7 */ /* 0x0045e200081004ff */
[----:B-1----:R-:W-:-:S02]  /*2ca0*/  LOP3.LUT P3, RZ, R6, 0x1, RZ, 0xc0, !PT ;  /* 0x0000000106ff7812 */ /* 0x002fc4000786c0ff */
[----:B------:R-:W-:-:S04]  /*2cb0*/  SEL R4, RZ, 0x1, P1 ;  /* 0x00000001ff047807 */ /* 0x000fc80000800000 */
[----:B------:R-:W-:Y:S02]  /*2cc0*/  LOP3.LUT R9, R9, R4, RZ, 0x3c, !PT ;  /* 0x0000000409097212 */ /* 0x000fe400078e3cff */
[----:B--2---:R-:W-:-:S04]  /*2cd0*/  SEL R0, RZ, 0x1, P0 ;  /* 0x00000001ff007807 */ /* 0x004fc80000000000 */
[----:B------:R-:W-:Y:S01]  /*2ce0*/  LOP3.LUT R8, R8, R0, RZ, 0x3c, !PT ;  /* 0x0000000008087212 */ /* 0x000fe200078e3cff */
[----:B------:R-:W-:Y:S06]  /*2cf0*/  @P3 BRA `(.L_x_50) ;  /* 0xfffffffc002c3947 */ /* 0x000fec000383ffff */
[----:B------:R-:W-:Y:S01]  /*2d00*/  ULEA UR5, UR6, UR37, 0x3 ;  /* 0x0000002506057291 */ /* 0x000fe2000f8e18ff */
[----:B------:R-:W-:-:S08]  /*2d10*/  SHF.L.U32 R2, R12, 0x1f, RZ ;  /* 0x0000001f0c027819 */ /* 0x000fd000000006ff */
[----:B------:R-:W1:Y:S02]  /*2d20*/  SYNCS.PHASECHK.TRANS64 P0, [UR5+0x90], R2 ;  /* 0x00009002ff0075a7 */ /* 0x000e640008001005 */
[----:B-1----:R-:W-:Y:S05]  /*2d30*/  @P0 BRA `(.L_x_51) ;  /* 0x0000000000080947 */ /* 0x002fea0003800000 */
[----:B------:R-:W1:Y:S02]  /*2d40*/  SYNCS.PHASECHK.TRANS64.TRYWAIT P0, [UR5+0x90], R2 ;  /* 0x00009002ff0075a7 */ /* 0x000e640008001105 */
[----:B-1----:R-:W-:Y:S05]  /*2d50*/  @!P0 BRA `(.L_x_52) ;  /* 0x0000006c00f08947 */ /* 0x002fea0003800000 */
.L_x_51:
[----:B------:R-:W-:-:S04]  /*2d60*/  UIADD3 UR4, UPT, UPT, UR6, 0x1, URZ ;  /* 0x0000000106047890 */ /* 0x000fc8000fffe0ff */
[----:B------:R-:W-:-:S04]  /*2d70*/  UISETP.NE.AND UP0, UPT, UR4, 0x2, UPT ;  /* 0x000000020400788c */ /* 0x000fc8000bf05270 */
[----:B------:R-:W-:Y:S02]  /*2d80*/  USEL UR7, URZ, 0x1, UP0 ;  /* 0x00000001ff077887 */ /* 0x000fe40008000000 */
[----:B------:R-:W-:-:S04]  /*2d90*/  USEL UR4, UR4, URZ, UP0 ;  /* 0x000000ff04047287 */ /* 0x000fc80008000000 */
[----:B------:R-:W-:Y:S01]  /*2da0*/  ULEA UR4, UR4, UR37, 0x3 ;  /* 0x0000002504047291 */ /* 0x000fe2000f8e18ff */
[----:B-1----:R-:W-:-:S04]  /*2db0*/  LOP3.LUT R2, R12, UR7, RZ, 0x3c, !PT ;  /* 0x000000070c027c12 */ /* 0x002fc8000f8e3cff */
[----:B------:R-:W-:-:S04]  /*2dc0*/  SHF.L.U32 R0, R2, 0x1f, RZ ;  /* 0x0000001f02007819 */ /* 0x000fc800000006ff */
[----:B------:R-:W1:Y:S02]  /*2dd0*/  SYNCS.PHASECHK.TRANS64 P0, [UR4+0x90], R0 ;  /* 0x00009000ff0075a7 */ /* 0x000e640008001004 */
[----:B-1----:R-:W-:Y:S05]  /*2de0*/  @P0 EXIT ;  /* 0x000000000000094d */ /* 0x002fea0003800000 */
[----:B------:R-:W-:Y:S02]  /*2df0*/  SHF.L.U32 R2, R2, 0x1f, RZ ;  /* 0x0000001f02027819 */ /* 0x000fe400000006ff */
[----:B------:R-:W-:-:S07]  /*2e00*/  MOV R0, UR4 ;  /* 0x0000000400007c02 */ /* 0x000fce0008000f00 */
.L_x_53:
[----:B-1----:R1:W2:Y:S02]  /*2e10*/  SYNCS.PHASECHK.TRANS64.TRYWAIT P0, [R0+URZ+0x90], R2 ;  /* 0x00009002000075a7 */ /* 0x0022a400080011ff */
[----:B--2---:R-:W-:Y:S05]  /*2e20*/  @!P0 NANOSLEEP.SYNCS 0x989680 ;  /* 0x009896800000895d */ /* 0x004fea0003900000 */
[----:B------:R-:W2:Y:S02]  /*2e30*/  @!P0 SYNCS.PHASECHK.TRANS64 P0, [R0+URZ+0x90], R2 ;  /* 0x00009002000085a7 */ /* 0x000ea400080010ff */
[----:B--2---:R-:W-:Y:S05]  /*2e40*/  @P0 EXIT ;  /* 0x000000000000094d */ /* 0x004fea0003800000 */
[----:B------:R-:W-:Y:S05]  /*2e50*/  BRA `(.L_x_53) ;  /* 0xfffffffc00ec7947 */ /* 0x000fea000383ffff */
.L_x_46:
[----:B------:R-:W-:Y:S05]  /*2e60*/  BRA.U UP4, `(.L_x_54) ;  /* 0x0000001504487547 */ /* 0x000fea000b800000 */
[----:B------:R-:W-:Y:S01]  /*2e70*/  UMOV UR6, 0x40 ;  /* 0x0000004000067882 */ /* 0x000fe20000000000 */
[----:B------:R-:W-:Y:S01]  /*2e80*/  NOP ;  /* 0x0000000000007918 */ /* 0x000fe20000000000 */
[----:B------:R-:W-:Y:S01]  /*2e90*/  ULEA UR6, UR37, UR6, 0x18 ;  /* 0x0000000625067291 */ /* 0x000fe2000f8ec0ff */
[----:B------:R-:W-:Y:S02]  /*2ea0*/  UMOV UR7, 0x400 ;  /* 0x0000040000077882 */ /* 0x000fe40000000000 */
[----:B------:R-:W-:-:S06]  /*2eb0*/  ULEA UR37, UR37, UR7, 0x18 ;  /* 0x0000000725257291 */ /* 0x000fcc000f8ec0ff */
[----:B------:R-:W1:Y:S02]  /*2ec0*/  LDS.U8 R2, [UR6+0x1c] ;  /* 0x00001c06ff027984 */ /* 0x000e640008000000 */
[----:B-1----:R-:W-:-:S13]  /*2ed0*/  ISETP.NE.AND P0, PT, R2, RZ, PT ;  /* 0x000000ff0200720c */ /* 0x002fda0003f05270 */
[----:B------:R-:W-:Y:S05]  /*2ee0*/  @P0 BRA `(.L_x_55) ;  /* 0x0000000400080947 */ /* 0x000fea0003800000 */
[----:B------:R-:W-:Y:S02]  /*2ef0*/  UISETP.NE.U32.AND UP0, UPT, UR5, 0x1, UPT ;  /* 0x000000010500788c */ /* 0x000fe4000bf05070 */
[----:B------:R-:W-:-:S07]  /*2f00*/  UIADD3 UR8, UPT, UPT, UR6, 0x8, URZ ;  /* 0x0000000806087890 */ /* 0x000fce000fffe0ff */
[----:B------:R-:W-:Y:S05]  /*2f10*/  BRA.U !UP0, `(.L_x_56) ;  /* 0x00000001089c7547 */ /* 0x000fea000b800000 */
[----:B------:R-:W-:Y:S01]  /*2f20*/  ELECT P0, URZ, PT ;  /* 0x0000000000ff782f */ /* 0x000fe20003800000 */
[----:B------:R-:W-:-:S12]  /*2f30*/  BSSY B0, `(.L_x_56) ;  /* 0x0000025000007945 */ /* 0x000fd80003800000 */
[----:B------:R-:W-:Y:S05]  /*2f40*/  @!P0 BRA `(.L_x_57) ;  /* 0x00000000008c8947 */ /* 0x000fea0003800000 */
[----:B------:R-:W-:-:S05]  /*2f50*/  UMOV UR7, 0x10 ;  /* 0x0000001000077882 */ /* 0x000fca0000000000 */
[----:B------:R-:W-:Y:S04]  /*2f60*/  DEPBAR.LE SB1, 0x36 ;  /* 0x00009d800000791a */ /* 0x000fe80000000000 */
[----:B------:R-:W1:Y:S02]  /*2f70*/  UTCATOMSWS.2CTA.FIND_AND_SET.ALIGN UP1, UR7, UR7 ;  /* 0x00000007000775e3 */ /* 0x000e640008220800 */
[----:B-1----:R-:W-:Y:S01]  /*2f80*/  MOV R10, UR7 ;  /* 0x00000007000a7c02 */ /* 0x002fe20008000f00 */
[----:B------:R-:W-:Y:S06]  /*2f90*/  BRA.U UP1, `(.L_x_58) ;  /* 0x0000000101187547 */ /* 0x000fec000b800000 */
.L_x_59:
[----:B------:R-:W-:Y:S05]  /*2fa0*/  NANOSLEEP 0x64 ;  /* 0x000000640000795d */ /* 0x000fea0003800000 */
[----:B------:R-:W-:-:S05]  /*2fb0*/  UMOV UR7, 0x10 ;  /* 0x0000001000077882 */ /* 0x000fca0000000000 */
[----:B------:R-:W-:Y:S04]  /*2fc0*/  DEPBAR.LE SB1, 0x36 ;  /* 0x00009d800000791a */ /* 0x000fe80000000000 */
[----:B------:R-:W1:Y:S02]  /*2fd0*/  UTCATOMSWS.2CTA.FIND_AND_SET.ALIGN UP1, UR7, UR7 ;  /* 0x00000007000775e3 */ /* 0x000e640008220800 */
[----:B-1----:R-:W-:Y:S01]  /*2fe0*/  MOV R10, UR7 ;  /* 0x00000007000a7c02 */ /* 0x002fe20008000f00 */
[----:B------:R-:W-:Y:S05]  /*2ff0*/  BRA.U !UP1, `(.L_x_59) ;  /* 0xfffffffd09e87547 */ /* 0x000fea000b83ffff */
.L_x_58:
[----:B------:R-:W1:Y:S01]  /*3000*/  LDS R5, [UR6+0x10] ;  /* 0x00001006ff057984 */ /* 0x000e620008000800 */
[----:B------:R-:W-:Y:S01]  /*3010*/  IMAD.U32 R3, RZ, RZ, UR37 ;  /* 0x00000025ff037e24 */ /* 0x000fe2000f8e00ff */
[----:B------:R-:W-:-:S03]  /*3020*/  MOV R2, UR4 ;  /* 0x0000000400027c02 */ /* 0x000fc60008000f00 */
[----:B------:R-:W-:Y:S01]  /*3030*/  VIADD R3, R3, 0x130 ;  /* 0x0000013003037836 */ /* 0x000fe20000000000 */
[----:B-1----:R-:W-:-:S04]  /*3040*/  SHF.L.U32 R5, R5, 0x1f, RZ ;  /* 0x0000001f05057819 */ /* 0x002fc800000006ff */
[----:B------:R-:W1:Y:S02]  /*3050*/  SYNCS.PHASECHK.TRANS64.TRYWAIT P0, [UR6+0x8], R5 ;  /* 0x00000805ff0075a7 */ /* 0x000e640008001106 */
[----:B-1----:R-:W-:Y:S05]  /*3060*/  @P0 BRA `(.L_x_60) ;  /* 0x0000000000080947 */ /* 0x002fea0003800000 */
[----:B------:R-:W1:Y:S02]  /*3070*/  SYNCS.PHASECHK.TRANS64.TRYWAIT P0, [UR6+0x8], R5 ;  /* 0x00000805ff0075a7 */ /* 0x000e640008001106 */
[----:B-1----:R-:W-:Y:S05]  /*3080*/  @!P0 BRA `(.L_x_61) ;  /* 0x0000006c003c8947 */ /* 0x002fea0003800000 */
.L_x_60:
[----:B-1----:R-:W-:Y:S01]  /*3090*/  HFMA2 R4, -RZ, RZ, 0, 5.9604644775390625e-08 ;  /* 0x00000001ff047431 */ /* 0x002fe200000001ff */
[----:B------:R-:W-:Y:S01]  /*30a0*/  UPRMT UR7, UR4, 0x654, UR8 ;  /* 0x0000065404077896 */ /* 0x000fe20008000008 */
[----:B------:R-:W-:Y:S01]  /*30b0*/  IMAD.MOV.U32 R7, RZ, RZ, 0xffff ;  /* 0x0000ffffff077424 */ /* 0x000fe200078e00ff */
[----:B------:R-:W-:Y:S01]  /*30c0*/  PRMT R2, R2, 0x654, R3 ;  /* 0x0000065402027816 */ /* 0x000fe20000000003 */
[----:B------:R-:W-:Y:S02]  /*30d0*/  IMAD.MOV.U32 R5, RZ, RZ, 0x4 ;  /* 0x00000004ff057424 */ /* 0x000fe400078e00ff */
[----:B------:R-:W-:Y:S01]  /*30e0*/  IMAD.SHL.U32 R9, R10, 0x20, RZ ;  /* 0x000000200a097824 */ /* 0x000fe200078e00ff */
[----:B------:R-:W-:Y:S02]  /*30f0*/  MOV R3, UR7 ;  /* 0x0000000700037c02 */ /* 0x000fe40008000f00 */
[-C--:B------:R-:W-:Y:S01]  /*3100*/  SHF.L.U32 R7, R7, R10.reuse, RZ ;  /* 0x0000000a07077219 */ /* 0x080fe200000006ff */
[----:B------:R1:W-:Y:S01]  /*3110*/  SYNCS.ARRIVE.TRANS64.RED RZ, [UR7], R5 ;  /* 0x00000005ffff79a7 */ /* 0x0003e20008000407 */
[----:B------:R-:W-:Y:S01]  /*3120*/  SHF.L.U32 R6, R4, R10, RZ ;  /* 0x0000000a04067219 */ /* 0x000fe200000006ff */
[----:B------:R1:W-:Y:S04]  /*3130*/  STS [UR37+0x130], R9 ;  /* 0x00013009ff007988 */ /* 0x0003e80008000825 */
[----:B------:R1:W-:Y:S04]  /*3140*/  STAS [R2.64], R10 ;  /* 0x0000000a02007dbd */ /* 0x0003e8000c0008ff */
[----:B------:R1:W-:Y:S04]  /*3150*/  ATOMS.OR RZ, [UR6+0x14], R7 ;  /* 0x00001407ffff798c */ /* 0x0003e8000b000006 */
[----:B------:R1:W-:Y:S04]  /*3160*/  ATOMS.OR RZ, [UR6+0x18], R6 ;  /* 0x00001806ffff798c */ /* 0x0003e8000b000006 */
[----:B------:R1:W-:Y:S02]  /*3170*/  ATOMS.XOR RZ, [UR6+0x10], R4 ;  /* 0x00001004ffff798c */ /* 0x0003e4000b800006 */
.L_x_57:
[----:B------:R-:W-:Y:S05]  /*3180*/  BSYNC B0 ;  /* 0x0000000000007941 */ /* 0x000fea0003800000 */
.L_x_56:
[----:B------:R-:W-:Y:S05]  /*3190*/  BRA.U UP0, `(.L_x_62) ;  /* 0x00000001006c7547 */ /* 0x000fea000b800000 */
[----:B------:R-:W-:-:S03]  /*31a0*/  UMOV UR7, 0xffffffff ;  /* 0xffffffff00077882 */ /* 0x000fc60000000000 */
[----:B------:R-:W-:Y:S05]  /*31b0*/  BRA.DIV UR7, `(.L_x_63) ;  /* 0x0000006e07087947 */ /* 0x000fea000b800000 */
[----:B------:R-:W-:-:S13]  /*31c0*/  ELECT P6, URZ, PT ;  /* 0x0000000000ff782f */ /* 0x000fda00038c0000 */
.L_x_163:
[----:B------:R-:W-:Y:S05]  /*31d0*/  @!P6 BRA `(.L_x_62) ;  /* 0x00000000005ce947 */ /* 0x000fea0003800000 */
[----:B-1----:R-:W1:Y:S02]  /*31e0*/  LDS R3, [UR6+0x10] ;  /* 0x00001006ff037984 */ /* 0x002e640008000800 */
[----:B-1----:R-:W-:-:S04]  /*31f0*/  SHF.L.U32 R3, R3, 0x1f, RZ ;  /* 0x0000001f03037819 */ /* 0x002fc800000006ff */
[----:B------:R-:W1:Y:S02]  /*3200*/  SYNCS.PHASECHK.TRANS64.TRYWAIT P0, [UR6+0x8], R3 ;  /* 0x00000803ff0075a7 */ /* 0x000e640008001106 */
[----:B-1----:R-:W-:Y:S05]  /*3210*/  @P0 BRA `(.L_x_64) ;  /* 0x0000000000080947 */ /* 0x002fea0003800000 */
[----:B------:R-:W1:Y:S02]  /*3220*/  SYNCS.PHASECHK.TRANS64.TRYWAIT P0, [UR6+0x8], R3 ;  /* 0x00000803ff0075a7 */ /* 0x000e640008001106 */
[----:B-1----:R-:W-:Y:S05]  /*3230*/  @!P0 BRA `(.L_x_65) ;  /* 0x0000006c00088947 */ /* 0x002fea0003800000 */
.L_x_64:
[----:B------:R-:W2:Y:S01]  /*3240*/  LDS R5, [UR37+0x130] ;  /* 0x00013025ff057984 */ /* 0x000ea20008000800 */
[----:B-1----:R-:W-:Y:S02]  /*3250*/  HFMA2 R2, -RZ, RZ, 0, 5.9604644775390625e-08 ;  /* 0x00000001ff027431 */ /* 0x002fe400000001ff */
[----:B------:R-:W-:Y:S01]  /*3260*/  IMAD.MOV.U32 R3, RZ, RZ, 0xffff ;  /* 0x0000ffffff037424 */ /* 0x000fe200078e00ff */
[----:B------:R-:W-:Y:S01]  /*3270*/  UPRMT UR7, UR4, 0x654, UR8 ;  /* 0x0000065404077896 */ /* 0x000fe20008000008 */
[----:B--2---:R-:W-:-:S03]  /*3280*/  IMAD.SHL.U32 R4, R5, 0x20, RZ ;  /* 0x0000002005047824 */ /* 0x004fc600078e00ff */
[-C--:B------:R-:W-:Y:S02]  /*3290*/  SHF.L.U32 R3, R3, R5.reuse, RZ ;  /* 0x0000000503037219 */ /* 0x080fe400000006ff */
[----:B------:R-:W-:Y:S01]  /*32a0*/  SHF.L.U32 R5, R2, R5, RZ ;  /* 0x0000000502057219 */ /* 0x000fe200000006ff */
[----:B------:R2:W-:Y:S04]  /*32b0*/  STS [UR37+0x130], R4 ;  /* 0x00013004ff007988 */ /* 0x0005e80008000825 */
[----:B------:R2:W-:Y:S04]  /*32c0*/  ATOMS.OR RZ, [UR6+0x14], R3 ;  /* 0x00001403ffff798c */ /* 0x0005e8000b000006 */
[----:B------:R2:W-:Y:S01]  /*32d0*/  ATOMS.OR RZ, [UR6+0x18], R5 ;  /* 0x00001805ffff798c */ /* 0x0005e2000b000006 */
[----:B------:R-:W-:Y:S03]  /*32e0*/  SYNCS.ARRIVE.TRANS64.RED.A1T0 RZ, [UR7], RZ ;  /* 0x000000ffffff79a7 */ /* 0x000fe60008100407 */
[----:B------:R2:W-:Y:S01]  /*32f0*/  ATOMS.XOR RZ, [UR6+0x10], R2 ;  /* 0x00001002ffff798c */ /* 0x0005e2000b800006 */
[----:B------:R-:W-:Y:S05]  /*3300*/  BRA `(.L_x_62) ;  /* 0x0000000000107947 */ /* 0x000fea0003800000 */
.L_x_55:
[----:B------:R-:W-:-:S05]  /*3310*/  MOV R2, 0xffffffff ;  /* 0xffffffff00027802 */ /* 0x000fca0000000f00 */
[----:B------:R1:W-:Y:S02]  /*3320*/  STS [UR37+0x130], R2 ;  /* 0x00013002ff007988 */ /* 0x0003e40008000825 */
[----:B-1----:R-:W-:Y:S02]  /*3330*/  MOV R2, 0x3350 ;  /* 0x0000335000027802 */ /* 0x002fe40000000f00 */
[----:B-----5:R-:W-:Y:S05]  /*3340*/  CALL.REL.NOINC `($__internal_1_$__cuda_sm10x_tcgen05_guardrail_trap_phase_invalid_during_alloc) ;  /* 0x0000007000dc7944 */ /* 0x020fea0003c00000 */
.L_x_62:
[----:B------:R-:W-:Y:S05]  /*3350*/  WARPSYNC.ALL ;  /* 0x0000000000007948 */ /* 0x000fea0003800000 */
[----:B------:R-:W3:Y:S01]  /*3360*/  S2UR UR7, SR_CgaCtaId ;  /* 0x00000000000779c3 */ /* 0x000ee20000008800 */
[----:B------:R-:W-:Y:S01]  /*3370*/  UMOV UR6, 0x400 ;  /* 0x0000040000067882 */ /* 0x000fe20000000000 */
[----:B------:R-:W-:-:S06]  /*3380*/  NOP ;  /* 0x0000000000007918 */ /* 0x000fcc0000000000 */
[----:B------:R-:W-:Y:S06]  /*3390*/  BAR.ARV 0x6, 0xa0 ;  /* 0x0182800000007b1d */ /* 0x000fec0000002000 */
[----:B------:R-:W4:Y:S01]  /*33a0*/  LDCU UR8, c[0x0][0x38c] ;  /* 0x00007180ff0877ac */ /* 0x000f220008000800 */
[----:B------:R-:W-:Y:S01]  /*33b0*/  LOP3.LUT R0, R0, 0xffff, RZ, 0xc0, !PT ;  /* 0x0000ffff00007812 */ /* 0x000fe200078ec0ff */
[----:B-1----:R-:W-:Y:S01]  /*33c0*/  IMAD.MOV.U32 R9, RZ, RZ, 0x1 ;  /* 0x00000001ff097424 */ /* 0x002fe200078e00ff */
[----:B------:R-:W-:Y:S01]  /*33d0*/  LOP3.LUT R8, R8, 0xffff, RZ, 0xc0, !PT ;  /* 0x0000ffff08087812 */ /* 0x000fe200078ec0ff */
[----:B------:R-:W-:Y:S01]  /*33e0*/  UMOV UR19, URZ ;  /* 0x000000ff00137c82 */ /* 0x000fe20008000000 */
[----:B------:R-:W-:Y:S01]  /*33f0*/  R2UR UR10, R0 ;  /* 0x00000000000a72ca */ /* 0x000fe200000e0000 */
[----:B------:R-:W-:Y:S01]  /*3400*/  UMOV UR18, URZ ;  /* 0x000000ff00127c82 */ /* 0x000fe20008000000 */
[----:B------:R-:W-:Y:S01]  /*3410*/  R2UR UR11, R8 ;  /* 0x00000000080b72ca */ /* 0x000fe200000e0000 */
[----:B------:R-:W-:Y:S01]  /*3420*/  IMAD.MOV.U32 R8, RZ, RZ, RZ ;  /* 0x000000ffff087224 */ /* 0x000fe200078e00ff */
[----:B------:R-:W-:Y:S01]  /*3430*/  UMOV UR17, URZ ;  /* 0x000000ff00117c82 */ /* 0x000fe20008000000 */
[----:B---3--:R-:W-:-:S02]  /*3440*/  ULEA UR7, UR7, UR6, 0x18 ;  /* 0x0000000607077291 */ /* 0x008fc4000f8ec0ff */
[----:B------:R-:W-:Y:S02]  /*3450*/  UISETP.NE.AND UP2, UPT, UR5, URZ, UPT ;  /* 0x000000ff0500728c */ /* 0x000fe4000bf45270 */
[----:B------:R-:W-:Y:S02]  /*3460*/  UIADD3 UR12, UPT, UPT, UR7, 0x8400, URZ ;  /* 0x00008400070c7890 */ /* 0x000fe4000fffe0ff */
[----:B------:R-:W-:Y:S02]  /*3470*/  UIADD3 UR13, UPT, UPT, UR7, 0x14400, URZ ;  /* 0x00014400070d7890 */ /* 0x000fe4000fffe0ff */
[----:B----4-:R-:W-:Y:S01]  /*3480*/  UIADD3 UR8, UPT, UPT, UR8, 0x7f, URZ ;  /* 0x0000007f08087890 */ /* 0x010fe2000fffe0ff */
[----:B--2---:R-:W1:Y:S01]  /*3490*/  LDS R2, [UR7+0x130] ;  /* 0x00013007ff027984 */ /* 0x004e620008000800 */
[----:B------:R-:W-:Y:S02]  /*34a0*/  USHF.R.U32.HI UR12, URZ, 0x4, UR12 ;  /* 0x00000004ff0c7899 */ /* 0x000fe4000801160c */
[----:B------:R-:W-:-:S02]  /*34b0*/  USHF.R.S32.HI UR6, URZ, 0x1f, UR8 ;  /* 0x0000001fff067899 */ /* 0x000fc40008011408 */
[----:B------:R-:W-:Y:S02]  /*34c0*/  USHF.R.U32.HI UR13, URZ, 0x4, UR13 ;  /* 0x00000004ff0d7899 */ /* 0x000fe4000801160d */
[----:B------:R-:W-:Y:S02]  /*34d0*/  ULEA.HI UR6, UR6, UR8, URZ, 0x7 ;  /* 0x0000000806067291 */ /* 0x000fe4000f8f38ff */
[----:B------:R-:W-:Y:S02]  /*34e0*/  ULOP3.LUT UR12, UR12, 0x3fff, URZ, 0xc0, !UPT ;  /* 0x00003fff0c0c7892 */ /* 0x000fe4000f8ec0ff */
[----:B------:R-:W-:Y:S02]  /*34f0*/  USHF.R.S32.HI UR6, URZ, 0x7, UR6 ;  /* 0x00000007ff067899 */ /* 0x000fe40008011406 */
[----:B------:R-:W-:Y:S02]  /*3500*/  ULOP3.LUT UR13, UR13, 0x3fff, URZ, 0xc0, !UPT ;  /* 0x00003fff0d0d7892 */ /* 0x000fe4000f8ec0ff */
[----:B------:R-:W-:Y:S01]  /*3510*/  UISETP.LT.AND UP0, UPT, UR6, 0x1, UPT ;  /* 0x000000010600788c */ /* 0x000fe2000bf01270 */
[----:B------:R-:W-:Y:S01]  /*3520*/  UMOV UR36, 0x0 ;  /* 0x0000000000247882 */ /* 0x000fe20000000000 */
        /* <DEDUP_REMOVED lines=9> */
[----:B------:R-:W-:-:S02]  /*35c0*/  ULOP3.LUT UR12, UR12, 0x10000, URZ, 0xfc, !UPT ;  /* 0x000100000c0c7892 */ /* 0x000fc4000f8efcff */
[----:B------:R-:W-:Y:S02]  /*35d0*/  ULOP3.LUT UR13, UR13, 0x10000, URZ, 0xfc, !UPT ;  /* 0x000100000d0d7892 */ /* 0x000fe4000f8efcff */
[----:B------:R-:W-:Y:S01]  /*35e0*/  USEL UR20, UR6, 0x1, !UP0 ;  /* 0x0000000106147887 */ /* 0x000fe2000c000000 */
[----:B------:R-:W-:Y:S01]  /*35f0*/  UMOV UR26, 0x0 ;  /* 0x00000000001a7882 */ /* 0x000fe20000000000 */
[----:B------:R-:W-:Y:S01]  /*3600*/  UMOV UR27, 0x8400490 ;  /* 0x08400490001b7882 */ /* 0x000fe20000000000 */
[----:B------:R-:W-:Y:S01]  /*3610*/  UMOV UR24, 0x0 ;  /* 0x0000000000187882 */ /* 0x000fe20000000000 */
[----:B------:R-:W-:Y:S01]  /*3620*/  UMOV UR25, 0x8400490 ;  /* 0x0840049000197882 */ /* 0x000fe20000000000 */
[----:B------:R-:W-:Y:S01]  /*3630*/  UMOV UR22, 0x0 ;  /* 0x0000000000167882 */ /* 0x000fe20000000000 */
[----:B------:R-:W-:Y:S01]  /*3640*/  UMOV UR23, 0x8400490 ;  /* 0x0840049000177882 */ /* 0x000fe20000000000 */
[----:B-1----:R-:W-:Y:S02]  /*3650*/  R2UR UR21, R2 ;  /* 0x00000000021572ca */ /* 0x002fe400000e0000 */
[----:B------:R-:W-:-:S13]  /*3660*/  CS2R R2, SRZ ;  /* 0x0000000000027805 */ /* 0x000fda000001ff00 */
.L_x_73:
[C---:B------:R-:W-:Y:S02]  /*3670*/  LEA R0, R8.reuse, UR7, 0x3 ;  /* 0x0000000708007c11 */ /* 0x040fe4000f8e18ff */
[----:B------:R-:W-:Y:S02]  /*3680*/  SHF.L.U32 R4, R3, 0x1f, RZ ;  /* 0x0000001f03047819 */ /* 0x000fe400000006ff */
[----:B------:R-:W-:Y:S02]  /*3690*/  LEA R5, R8, UR7, 0x4 ;  /* 0x0000000708057c11 */ /* 0x000fe4000f8e20ff */
[----:B------:R-:W1:Y:S02]  /*36a0*/  SYNCS.PHASECHK.TRANS64.TRYWAIT P0, [R0+URZ+0x80], R4 ;  /* 0x00008004000075a7 */ /* 0x000e6400080011ff */
[----:B-1-3--:R-:W-:Y:S05]  /*36b0*/  @!P0 BRA `(.L_x_66) ;  /* 0x0000006800008947 */ /* 0x00afea0003800000 */
.L_x_164:
[----:B-1----:R-:W1:Y:S01]  /*36c0*/  LDS.128 R4, [R5+0x110] ;  /* 0x0001100005047984 */ /* 0x002e620000000c00 */
[----:B------:R-:W-:Y:S02]  /*36d0*/  VIADD R0, R0, 0x90 ;  /* 0x0000009000007836 */ /* 0x000fe40000000000 */
[----:B------:R-:W-:Y:S01]  /*36e0*/  VIADD R8, R8, 0x1 ;  /* 0x0000000108087836 */ /* 0x000fe20000000000 */
[----:B------:R-:W-:Y:S01]  /*36f0*/  @!PT LDS RZ, [RZ] ;  /* 0x00000000fffff984 */ /* 0x000fe20000000800 */
[----:B------:R-:W-:Y:S01]  /*3700*/  @!PT LDS RZ, [RZ] ;  /* 0x00000000fffff984 */ /* 0x000fe20000000800 */
[----:B------:R-:W-:Y:S01]  /*3710*/  @!PT LDS RZ, [RZ] ;  /* 0x00000000fffff984 */ /* 0x000fe20000000800 */
[----:B------:R-:W-:Y:S01]  /*3720*/  @!PT LDS RZ, [RZ] ;  /* 0x00000000fffff984 */ /* 0x000fe20000000800 */
[----:B------:R2:W-:Y:S06]  /*3730*/  MEMBAR.ALL.CTA ;  /* 0x0000000000007992 */ /* 0x0005ec0000008000 */
[----:B--2---:R-:W2:Y:S01]  /*3740*/  FENCE.VIEW.ASYNC.S ;  /* 0x00000000000073c6 */ /* 0x004ea20000000000 */
[----:B------:R-:W-:-:S04]  /*3750*/  PRMT R0, RZ, 0x654, R0 ;  /* 0x00000654ff007816 */ /* 0x000fc80000000000 */
[----:B--2---:R2:W-:Y:S01]  /*3760*/  SYNCS.ARRIVE.TRANS64.RED.A1T0 RZ, [R0+URZ], RZ ;  /* 0x000000ff00ff79a7 */ /* 0x0045e200081004ff */
[----:B-1----:R-:W-:Y:S01]  /*3770*/  LOP3.LUT P1, RZ, R6, 0x1, RZ, 0xc0, !PT ;  /* 0x0000000106ff7812 */ /* 0x002fe2000782c0ff */
[----:B--2---:R-:W-:-:S12]  /*3780*/  BRA.U UP2, `(.L_x_67) ;  /* 0x0000000502587547 */ /* 0x004fd8000b800000 */
[----:B------:R-:W1:Y:S01]  /*3790*/  LDCU UR8, c[0x0][0x38c] ;  /* 0x00007180ff0877ac */ /* 0x000e620008000800 */
[----:B------:R-:W-:Y:S02]  /*37a0*/  PLOP3.LUT P2, PT, PT, PT, PT, 0x80, 0x8 ;  /* 0x000000000008781c */ /* 0x000fe40003f4f070 */
[----:B------:R-:W-:Y:S01]  /*37b0*/  SHF.L.U32 R4, R9, 0x1f, RZ ;  /* 0x0000001f09047819 */ /* 0x000fe200000006ff */
[----:B-1----:R-:W-:Y:S02]  /*37c0*/  UISETP.GE.AND UP0, UPT, UR8, 0x1, UPT ;  /* 0x000000010800788c */ /* 0x002fe4000bf06270 */
[----:B------:R-:W-:-:S04]  /*37d0*/  ULEA UR8, UR19, UR7, 0x3 ;  /* 0x0000000713087291 */ /* 0x000fc8000f8e18ff */
[----:B------:R-:W-:-:S05]  /*37e0*/  PLOP3.LUT P0, PT, PT, PT, UP0, 0x80, 0x8 ;  /* 0x000000000008781c */ /* 0x000fca0003f0f008 */
[----:B------:R-:W-:-:S08]  /*37f0*/  @UP0 ULEA UR9, UR18, UR7, 0x3 ;  /* 0x0000000712090291 */ /* 0x000fd0000f8e18ff */
[----:B------:R-:W-:-:S04]  /*3800*/  @P0 SHF.L.U32 R0, R2, 0x1f, RZ ;  /* 0x0000001f02000819 */ /* 0x000fc800000006ff */
[----:B------:R1:W2:Y:S01]  /*3810*/  @P0 SYNCS.PHASECHK.TRANS64.TRYWAIT P2, [UR9], R0 ;  /* 0x00000000ff0005a7 */ /* 0x0002a20008041109 */
[----:B------:R-:W-:Y:S01]  /*3820*/  ULEA UR9, UR19, UR21, 0x7 ;  /* 0x0000001513097291 */ /* 0x000fe2000f8e38ff */
[----:B------:R-:W3:Y:S02]  /*3830*/  SYNCS.PHASECHK.TRANS64.TRYWAIT P0, [UR8+0xc0], R4 ;  /* 0x0000c004ff0075a7 */ /* 0x000ee40008001108 */
[----:B-123--:R-:W-:Y:S09]  /*3840*/  @!P0 BRA `(.L_x_68) ;  /* 0x0000006400b08947 */ /* 0x00eff20003800000 */
.L_x_166:
[----:B------:R-:W-:Y:S01]  /*3850*/  UMOV UR16, UR17 ;  /* 0x0000001100107c82 */ /* 0x000fe20008000000 */
[----:B------:R-:W-:Y:S05]  /*3860*/  BRA.U !UP0, `(.L_x_69) ;  /* 0x0000000508107547 */ /* 0x000fea000b800000 */
[----:B------:R-:W-:Y:S02]  /*3870*/  UIADD3 UR16, UPT, UPT, UR20, UR17, URZ ;  /* 0x0000001114107290 */ /* 0x000fe4000fffe0ff */
[----:B------:R-:W-:Y:S01]  /*3880*/  UPLOP3.LUT UP3, UPT, UPT, UPT, UPT, 0x40, 0x4 ;  /* 0x000000000004789c */ /* 0x000fe20003f6e870 */
[----:B------:R-:W-:Y:S01]  /*3890*/  UMOV UR15, UR6 ;  /* 0x00000006000f7c82 */ /* 0x000fe20008000000 */
[----:B------:R-:W-:-:S09]  /*38a0*/  UMOV UR58, UR18 ;  /* 0x00000012003a7c82 */ /* 0x000fd20008000000 */
.L_x_72:
[----:B--2---:R-:W-:Y:S01]  /*38b0*/  ULEA UR14, UR58, UR7, 0x3 ;  /* 0x000000073a0e7291 */ /* 0x004fe2000f8e18ff */
[----:B---3--:R-:W-:Y:S11]  /*38c0*/  @P2 BRA `(.L_x_70) ;  /* 0x00000000000c2947 */ /* 0x008ff60003800000 */
[----:B-1----:R-:W-:Y:S04]  /*38d0*/  SHF.L.U32 R4, R2, 0x1f, RZ ;  /* 0x0000001f02047819 */ /* 0x002fe800000006ff */
[----:B------:R-:W1:Y:S02]  /*38e0*/  SYNCS.PHASECHK.TRANS64.TRYWAIT P0, [UR14], R4 ;  /* 0x00000004ff0075a7 */ /* 0x000e64000800110e */
[----:B-1----:R-:W-:Y:S05]  /*38f0*/  @!P0 BRA `(.L_x_71) ;  /* 0x00000064009c8947 */ /* 0x002fea0003800000 */
.L_x_70:
[----:B------:R-:W-:Y:S01]  /*3900*/  UISETP.NE.AND UP0, UPT, UR15, 0x1, UPT ;  /* 0x000000010f00788c */ /* 0x000fe2000bf05270 */
[----:B------:R-:W-:Y:S01]  /*3910*/  PLOP3.LUT P2, PT, PT, PT, PT, 0x80, 0x8 ;  /* 0x000000000008781c */ /* 0x000fe20003f4f070 */
[----:B------:R-:W-:Y:S02]  /*3920*/  UIADD3 UR18, UPT, UPT, UR58, 0x1, URZ ;  /* 0x000000013a127890 */ /* 0x000fe4000fffe0ff */
[----:B------:R-:W-:Y:S02]  /*3930*/  ULEA UR68, UR58, UR13, 0xb ;  /* 0x0000000d3a447291 */ /* 0x000fe4000f8e58ff */
[----:B------:R-:W-:Y:S01]  /*3940*/  UISETP.NE.AND UP1, UPT, UR18, 0x3, UPT ;  /* 0x000000031200788c */ /* 0x000fe2000bf25270 */
[----:B------:R-:W-:Y:S01]  /*3950*/  PLOP3.LUT P0, PT, PT, PT, UP0, 0x80, 0x8 ;  /* 0x000000000008781c */ /* 0x000fe20003f0f008 */
[----:B------:R-:W-:Y:S02]  /*3960*/  ULEA UR66, UR58, UR12, 0xa ;  /* 0x0000000c3a427291 */ /* 0x000fe4000f8e50ff */
[----:B------:R-:W-:Y:S02]  /*3970*/  USEL UR39, URZ, 0x1, UP1 ;  /* 0x00000001ff277887 */ /* 0x000fe40008800000 */
[----:B------:R-:W-:Y:S02]  /*3980*/  USEL UR18, UR18, URZ, UP1 ;  /* 0x000000ff12127287 */ /* 0x000fe40008800000 */
[----:B------:R-:W-:Y:S02]  /*3990*/  UIADD3 UR64, UPT, UPT, UR68, 0x2, URZ ;  /* 0x0000000244407890 */ /* 0x000fe4000fffe0ff */
[----:B------:R-:W-:Y:S01]  /*39a0*/  @UP0 ULEA UR38, UR18, UR7, 0x3 ;  /* 0x0000000712260291 */ /* 0x000fe2000f8e18ff */
[----:B------:R-:W-:Y:S01]  /*39b0*/  LOP3.LUT R2, R2, UR39, RZ, 0x3c, !PT ;  /* 0x0000002702027c12 */ /* 0x000fe2000f8e3cff */
[----:B------:R-:W-:Y:S02]  /*39c0*/  UIADD3 UR62, UPT, UPT, UR66, 0x2, URZ ;  /* 0x00000002423e7890 */ /* 0x000fe4000fffe0ff */
[----:B------:R-:W-:Y:S01]  /*39d0*/  UIADD3 UR60, UPT, UPT, UR68, 0x4, URZ ;  /* 0x00000004443c7890 */ /* 0x000fe2000fffe0ff */
[----:B-1----:R-:W-:Y:S01]  /*39e0*/  @P0 SHF.L.U32 R0, R2, 0x1f, RZ ;  /* 0x0000001f02000819 */ /* 0x002fe200000006ff */
[----:B------:R-:W-:Y:S02]  /*39f0*/  UIADD3 UR58, UPT, UPT, UR66, 0x4, URZ ;  /* 0x00000004423a7890 */ /* 0x000fe4000fffe0ff */
[----:B------:R-:W-:Y:S01]  /*3a00*/  UIADD3 UR56, UPT, UPT, UR68, 0x6, URZ ;  /* 0x0000000644387890 */ /* 0x000fe2000fffe0ff */
[----:B------:R2:W3:Y:S01]  /*3a10*/  @P0 SYNCS.PHASECHK.TRANS64.TRYWAIT P2, [UR38], R0 ;  /* 0x00000000ff0005a7 */ /* 0x0004e20008041126 */
[----:B------:R-:W-:Y:S02]  /*3a20*/  UIADD3 UR54, UPT, UPT, UR66, 0x6, URZ ;  /* 0x0000000642367890 */ /* 0x000fe4000fffe0ff */
        /* <DEDUP_REMOVED lines=10> */
[----:B------:R-:W-:Y:S02]  /*3ad0*/  UIADD3 UR15, UPT, UPT, UR15, -0x1, URZ ;  /* 0xffffffff0f0f7890 */ /* 0x000fe4000fffe0ff */
[----:B------:R-:W-:Y:S01]  /*3ae0*/  UISETP.NE.AND UP0, UPT, UR17, UR16, UPT ;  /* 0x000000101100728c */ /* 0x000fe2000bf05270 */
[----:B------:R-:W-:Y:S01]  /*3af0*/  UMOV UR69, 0x40004040 ;  /* 0x4000404000457882 */ /* 0x000fe20000000000 */
[----:B------:R-:W-:Y:S01]  /*3b00*/  UMOV UR67, 0x40004040 ;  /* 0x4000404000437882 */ /* 0x000fe20000000000 */
[----:B------:R-:W-:Y:S01]  /*3b10*/  UMOV UR65, 0x40004040 ;  /* 0x4000404000417882 */ /* 0x000fe20000000000 */
[----:B------:R-:W-:Y:S01]  /*3b20*/  UTCHMMA.2CTA gdesc[UR66], gdesc[UR68], tmem[UR9], tmem[UR36], idesc[UR37], UP3 ;  /* 0x00ff2444420075ea */ /* 0x000fe20009a00009 */
[----:B------:R-:W-:Y:S01]  /*3b30*/  UPLOP3.LUT UP3, UPT, UPT, UPT, UPT, 0x80, 0x8 ;  /* 0x000000000008789c */ /* 0x000fe20003f6f070 */
[----:B------:R-:W-:Y:S01]  /*3b40*/  UMOV UR63, 0x40004040 ;  /* 0x40004040003f7882 */ /* 0x000fe20000000000 */
[----:B------:R-:W-:Y:S01]  /*3b50*/  UMOV UR61, 0x40004040 ;  /* 0x40004040003d7882 */ /* 0x000fe20000000000 */
[----:B------:R-:W-:Y:S01]  /*3b60*/  UTCHMMA.2CTA gdesc[UR62], gdesc[UR64], tmem[UR9], tmem[UR34], idesc[UR35], UPT ;  /* 0x00ff22403e0075ea */ /* 0x000fe2000ba00009 */
[----:B------:R-:W-:Y:S01]  /*3b70*/  UMOV UR59, 0x40004040 ;  /* 0x40004040003b7882 */ /* 0x000fe20000000000 */
[----:B------:R-:W-:Y:S01]  /*3b80*/  UMOV UR57, 0x40004040 ;  /* 0x4000404000397882 */ /* 0x000fe20000000000 */
[----:B------:R1:W-:Y:S01]  /*3b90*/  UTCHMMA.2CTA gdesc[UR58], gdesc[UR60], tmem[UR9], tmem[UR32], idesc[UR33], UPT ;  /* 0x00ff203c3a0075ea */ /* 0x0003e2000ba00009 */
        /* <DEDUP_REMOVED lines=11> */
[----:B------:R-:W-:Y:S01]  /*3c50*/  UMOV UR39, 0x40004040 ;  /* 0x4000404000277882 */ /* 0x000fe20000000000 */
[----:B------:R2:W-:Y:S01]  /*3c60*/  UTCHMMA.2CTA gdesc[UR42], gdesc[UR44], tmem[UR9], tmem[UR24], idesc[UR25], UPT ;  /* 0x00ff182c2a0075ea */ /* 0x0005e2000ba00009 */
[----:B------:R2:W-:Y:S01]  /*3c70*/  UTCHMMA.2CTA gdesc[UR38], gdesc[UR40], tmem[UR9], tmem[UR22], idesc[UR23], UPT ;  /* 0x00ff1628260075ea */ /* 0x0005e2000ba00009 */
[----:B------:R2:W-:Y:S01]  /*3c80*/  UTCBAR.2CTA.MULTICAST [UR14], URZ, UR11 ;  /* 0x000000ff0e0073e9 */ /* 0x0005e2000820080b */
[----:B-1----:R-:W-:Y:S01]  /*3c90*/  UMOV UR58, UR18 ;  /* 0x00000012003a7c82 */ /* 0x002fe20008000000 */
[----:B------:R-:W-:Y:S05]  /*3ca0*/  BRA.U UP0, `(.L_x_72) ;  /* 0xfffffffd00007547 */ /* 0x000fea000b83ffff */
.L_x_69:
[----:B------:R-:W-:Y:S01]  /*3cb0*/  UIADD3 UR8, UPT, UPT, UR8, 0xa0, URZ ;  /* 0x000000a008087890 */ /* 0x000fe2000fffe0ff */
[----:B------:R-:W-:-:S08]  /*3cc0*/  UMOV UR17, UR16 ;  /* 0x0000001000117c82 */ /* 0x000fd00008000000 */
[----:B------:R4:W-:Y:S01]  /*3cd0*/  UTCBAR.2CTA.MULTICAST [UR8], URZ, UR10 ;  /* 0x000000ff080073e9 */ /* 0x0009e2000820080a */
[----:B------:R-:W-:Y:S02]  /*3ce0*/  NOP ;  /* 0x0000000000007918 */ /* 0x000fe40000000000 */
.L_x_67:
[----:B------:R-:W-:Y:S01]  /*3cf0*/  UIADD3 UR19, UPT, UPT, UR19, 0x1, URZ ;  /* 0x0000000113137890 */ /* 0x000fe2000fffe0ff */
[----:B------:R-:W-:-:S03]  /*3d00*/  ISETP.NE.AND P0, PT, R8, 0x2, PT ;  /* 0x000000020800780c */ /* 0x000fc60003f05270 */
[----:B------:R-:W-:Y:S01]  /*3d10*/  UISETP.NE.AND UP0, UPT, UR19, 0x4, UPT ;  /* 0x000000041300788c */ /* 0x000fe2000bf05270 */
[----:B-12---:R-:W-:Y:S02]  /*3d20*/  SEL R0, RZ, 0x1, P0 ;  /* 0x00000001ff007807 */ /* 0x006fe40000000000 */
[----:B------:R-:W-:Y:S01]  /*3d30*/  SEL R8, R8, RZ, P0 ;  /* 0x000000ff08087207 */ /* 0x000fe20000000000 */
[----:B----4-:R-:W-:Y:S01]  /*3d40*/  USEL UR8, URZ, 0x1, UP0 ;  /* 0x00000001ff087887 */ /* 0x010fe20008000000 */
[----:B------:R-:W-:Y:S01]  /*3d50*/  LOP3.LUT R3, R3, R0, RZ, 0x3c, !PT ;  /* 0x0000000003037212 */ /* 0x000fe200078e3cff */
[----:B------:R-:W-:-:S04]  /*3d60*/  USEL UR19, UR19, URZ, UP0 ;  /* 0x000000ff13137287 */ /* 0x000fc80008000000 */
[----:B------:R-:W-:Y:S01]  /*3d70*/  LOP3.LUT R9, R9, UR8, RZ, 0x3c, !PT ;  /* 0x0000000809097c12 */ /* 0x000fe2000f8e3cff */
[----:B------:R-:W-:Y:S07]  /*3d80*/  @P1 BRA `(.L_x_73) ;  /* 0xfffffff800381947 */ /* 0x000fee000383ffff */
[----:B------:R-:W1:Y:S01]  /*3d90*/  S2UR UR6, SR_CgaCtaId ;  /* 0x00000000000679c3 */ /* 0x000e620000008800 */
[----:B------:R-:W-:Y:S01]  /*3da0*/  ELECT P0, URZ, PT ;  /* 0x0000000000ff782f */ /* 0x000fe20003800000 */
[----:B------:R-:W-:Y:S01]  /*3db0*/  HFMA2 R0, -RZ, RZ, 0, 5.9604644775390625e-08 ;  /* 0x00000001ff007431 */ /* 0x000fe200000001ff */
[----:B------:R-:W-:-:S05]  /*3dc0*/  UMOV UR8, 0x40 ;  /* 0x0000004000087882 */ /* 0x000fca0000000000 */
[----:B------:R-:W-:Y:S01]  /*3dd0*/  UVIRTCOUNT.DEALLOC.SMPOOL 0x80 ;  /* 0x000000800000784c */ /* 0x000fe20000000000 */
[----:B------:R-:W-:Y:S02]  /*3de0*/  UISETP.NE.AND UP0, UPT, UR5, URZ, UPT ;  /* 0x000000ff0500728c */ /* 0x000fe4000bf05270 */
[----:B-1----:R-:W-:-:S09]  /*3df0*/  ULEA UR6, UR6, UR8, 0x18 ;  /* 0x0000000806067291 */ /* 0x002fd2000f8ec0ff */
[----:B------:R1:W-:Y:S01]  /*3e00*/  @P0 STS.U8 [UR6+0x1c], R0 ;  /* 0x00001c00ff000988 */ /* 0x0003e20008000006 */
[----:B------:R-:W-:Y:S05]  /*3e10*/  BRA.U UP0, `(.L_x_74) ;  /* 0x0000000100a07547 */ /* 0x000fea000b800000 */
[----:B------:R-:W-:Y:S01]  /*3e20*/  UIADD3 UR5, UPT, UPT, UR7, 0xc0, URZ ;  /* 0x000000c007057890 */ /* 0x000fe2000fffe0ff */
[----:B------:R-:W-:-:S03]  /*3e30*/  SHF.L.U32 R2, R9, 0x1f, RZ ;  /* 0x0000001f09027819 */ /* 0x000fc600000006ff */
[----:B------:R-:W-:-:S09]  /*3e40*/  ULEA UR8, UR19, UR5, 0x3 ;  /* 0x0000000513087291 */ /* 0x000fd2000f8e18ff */
[----:B------:R-:W2:Y:S02]  /*3e50*/  SYNCS.PHASECHK.TRANS64.TRYWAIT P0, [UR8], R2 ;  /* 0x00000002ff0075a7 */ /* 0x000ea40008001108 */
[----:B--2---:R-:W-:Y:S05]  /*3e60*/  @!P0 BRA `(.L_x_75) ;  /* 0x0000006000588947 */ /* 0x004fea0003800000 */
.L_x_169:
[----:B------:R-:W-:-:S04]  /*3e70*/  UIADD3 UR9, UPT, UPT, UR19, 0x1, URZ ;  /* 0x0000000113097890 */ /* 0x000fc8000fffe0ff */
[----:B------:R-:W-:-:S04]  /*3e80*/  UISETP.NE.AND UP1, UPT, UR9, 0x4, UPT ;  /* 0x000000040900788c */ /* 0x000fc8000bf25270 */
[----:B------:R-:W-:Y:S02]  /*3e90*/  USEL UR10, URZ, 0x1, UP1 ;  /* 0x00000001ff0a7887 */ /* 0x000fe40008800000 */
[----:B------:R-:W-:-:S04]  /*3ea0*/  USEL UR9, UR9, URZ, UP1 ;  /* 0x000000ff09097287 */ /* 0x000fc80008800000 */
[----:B------:R-:W-:Y:S01]  /*3eb0*/  ULEA UR8, UR9, UR5, 0x3 ;  /* 0x0000000509087291 */ /* 0x000fe2000f8e18ff */
[----:B-1----:R-:W-:-:S04]  /*3ec0*/  LOP3.LUT R2, R9, UR10, RZ, 0x3c, !PT ;  /* 0x0000000a09027c12 */ /* 0x002fc8000f8e3cff */
[----:B------:R-:W-:-:S04]  /*3ed0*/  SHF.L.U32 R3, R2, 0x1f, RZ ;  /* 0x0000001f02037819 */ /* 0x000fc800000006ff */
[----:B------:R-:W1:Y:S02]  /*3ee0*/  SYNCS.PHASECHK.TRANS64.TRYWAIT P0, [UR8], R3 ;  /* 0x00000003ff0075a7 */ /* 0x000e640008001108 */
[----:B-1----:R-:W-:Y:S05]  /*3ef0*/  @!P0 BRA `(.L_x_76) ;  /* 0x00000060004c8947 */ /* 0x002fea0003800000 */
.L_x_171:
        /* <DEDUP_REMOVED lines=9> */
.L_x_173:
[----:B------:R-:W-:-:S04]  /*3f90*/  UIADD3 UR9, UPT, UPT, UR9, 0x1, URZ ;  /* 0x0000000109097890 */ /* 0x000fc8000fffe0ff */
[----:B------:R-:W-:-:S04]  /*3fa0*/  UISETP.NE.AND UP1, UPT, UR9, 0x4, UPT ;  /* 0x000000040900788c */ /* 0x000fc8000bf25270 */
[----:B------:R-:W-:Y:S02]  /*3fb0*/  USEL UR8, URZ, 0x1, UP1 ;  /* 0x00000001ff087887 */ /* 0x000fe40008800000 */
[----:B------:R-:W-:-:S04]  /*3fc0*/  USEL UR9, UR9, URZ, UP1 ;  /* 0x000000ff09097287 */ /* 0x000fc80008800000 */
[----:B------:R-:W-:Y:S01]  /*3fd0*/  ULEA UR9, UR9, UR5, 0x3 ;  /* 0x0000000509097291 */ /* 0x000fe2000f8e18ff */
[----:B------:R-:W-:-:S04]  /*3fe0*/  LOP3.LUT R2, R2, UR8, RZ, 0x3c, !PT ;  /* 0x0000000802027c12 */ /* 0x000fc8000f8e3cff */
[----:B------:R-:W-:Y:S01]  /*3ff0*/  SHF.L.U32 R2, R2, 0x1f, RZ ;  /* 0x0000001f02027819 */ /* 0x000fe200000006ff */
[----:B-1----:R-:W-:-:S04]  /*4000*/  IMAD.U32 R0, RZ, RZ, UR9 ;  /* 0x00000009ff007e24 */ /* 0x002fc8000f8e00ff */
[----:B------:R1:W2:Y:S03]  /*4010*/  SYNCS.PHASECHK.TRANS64.TRYWAIT P0, [R0+URZ], R2 ;  /* 0x00000002000075a7 */ /* 0x0002a600080011ff */
[----:B--2---:R-:W-:Y:S05]  /*4020*/  @!P0 NANOSLEEP.SYNCS 0x989680 ;  /* 0x009896800000895d */ /* 0x004fea0003900000 */
[----:B------:R-:W2:Y:S02]  /*4030*/  @!P0 SYNCS.PHASECHK.TRANS64 P0, [R0+URZ], R2 ;  /* 0x00000002000085a7 */ /* 0x000ea400080010ff */
[----:B--2---:R-:W-:Y:S05]  /*4040*/  @P0 BRA `(.L_x_78) ;  /* 0x0000000000200947 */ /* 0x004fea0003800000 */
.L_x_79:
[----:B--2---:R2:W4:Y:S02]  /*4050*/  SYNCS.PHASECHK.TRANS64.TRYWAIT P0, [R0+URZ], R2 ;  /* 0x00000002000075a7 */ /* 0x00452400080011ff */
[----:B----4-:R-:W-:Y:S05]  /*4060*/  @!P0 NANOSLEEP.SYNCS 0x989680 ;  /* 0x009896800000895d */ /* 0x010fea0003900000 */
[----:B------:R-:W4:Y:S02]  /*4070*/  @!P0 SYNCS.PHASECHK.TRANS64 P0, [R0+URZ], R2 ;  /* 0x00000002000085a7 */ /* 0x000f2400080010ff */
[----:B----4-:R-:W-:Y:S05]  /*4080*/  @!P0 BRA `(.L_x_79) ;  /* 0xfffffffc00f08947 */ /* 0x010fea000383ffff */
[----:B------:R-:W-:Y:S05]  /*4090*/  BRA `(.L_x_78) ;  /* 0x00000000000c7947 */ /* 0x000fea0003800000 */
.L_x_74:
[----:B------:R-:W-:-:S04]  /*40a0*/  UIADD3 UR5, UPT, UPT, UR7, 0x100, URZ ;  /* 0x0000010007057890 */ /* 0x000fc8000fffe0ff */
[----:B------:R-:W-:-:S09]  /*40b0*/  UPRMT UR5, UR4, 0x654, UR5 ;  /* 0x0000065404057896 */ /* 0x000fd20008000005 */
[----:B------:R-:W-:Y:S03]  /*40c0*/  SYNCS.ARRIVE.TRANS64.RED.A1T0 RZ, [UR5], RZ ;  /* 0x000000ffffff79a7 */ /* 0x000fe60008100405 */
.L_x_78:
[----:B-12---:R-:W-:Y:S01]  /*40d0*/  SHF.L.U32 R2, RZ, 0x1f, RZ ;  /* 0x0000001fff027819 */ /* 0x006fe200000006ff */
[----:B------:R-:W-:Y:S01]  /*40e0*/  UIADD3 UR5, UPT, UPT, UR7, 0x100, URZ ;  /* 0x0000010007057890 */ /* 0x000fe2000fffe0ff */
[----:B------:R-:W-:Y:S02]  /*40f0*/  PLOP3.LUT P0, PT, PT, PT, UP0, 0x80, 0x8 ;  /* 0x000000000008781c */ /* 0x000fe40003f0f008 */
[----:B------:R-:W1:Y:S02]  /*4100*/  SYNCS.PHASECHK.TRANS64.TRYWAIT P1, [UR7+0x100], R2 ;  /* 0x00010002ff0075a7 */ /* 0x000e640008021107 */
[----:B-1----:R-:W-:Y:S09]  /*4110*/  @!P1 BRA `(.L_x_80) ;  /* 0x0000005c00f49947 */ /* 0x002ff20003800000 */
.L_x_175:
[----:B------:R-:W-:Y:S01]  /*4120*/  @!UP0 UPRMT UR5, UR4, 0x654, UR5 ;  /* 0x0000065404058896 */ /* 0x000fe20008000005 */
[----:B------:R-:W-:Y:S02]  /*4130*/  UMOV UR8, 0xffff ;  /* 0x0000ffff00087882 */ /* 0x000fe40000000000 */
[----:B------:R-:W-:-:S06]  /*4140*/  UMOV UR4, 0x1 ;  /* 0x0000000100047882 */ /* 0x000fcc0000000000 */
[----:B------:R-:W-:Y:S01]  /*4150*/  @!P0 SYNCS.ARRIVE.TRANS64.RED.A1T0 RZ, [UR5], RZ ;  /* 0x000000ffffff89a7 */ /* 0x000fe20008100405 */
[----:B------:R-:W-:Y:S01]  /*4160*/  NOP ;  /* 0x0000000000007918 */ /* 0x000fe20000000000 */
[----:B-1----:R-:W1:Y:S01]  /*4170*/  LDS R0, [UR6+0x14] ;  /* 0x00001406ff007984 */ /* 0x002e620008000800 */
[----:B------:R-:W-:-:S04]  /*4180*/  ULOP3.LUT UR5, UR21, 0xffff, URZ, 0xc0, !UPT ;  /* 0x0000ffff15057892 */ /* 0x000fc8000f8ec0ff */
[----:B------:R-:W-:-:S04]  /*4190*/  USHF.R.U32.HI UR5, URZ, 0x5, UR5 ;  /* 0x00000005ff057899 */ /* 0x000fc80008011605 */
[----:B------:R-:W-:Y:S02]  /*41a0*/  USHF.L.U32 UR8, UR8, UR5, URZ ;  /* 0x0000000508087299 */ /* 0x000fe400080006ff */
[----:B------:R-:W-:-:S04]  /*41b0*/  USHF.L.U32 UR4, UR4, UR5, URZ ;  /* 0x0000000504047299 */ /* 0x000fc800080006ff */
[----:B-1----:R-:W-:-:S04]  /*41c0*/  LOP3.LUT R0, R0, UR8, RZ, 0xc0, !PT ;  /* 0x0000000800007c12 */ /* 0x002fc8000f8ec0ff */
[----:B------:R-:W-:-:S13]  /*41d0*/  ISETP.NE.AND P0, PT, R0, UR8, PT ;  /* 0x0000000800007c0c */ /* 0x000fda000bf05270 */
[----:B------:R-:W-:Y:S05]  /*41e0*/  @P0 BRA `(.L_x_81) ;  /* 0x0000000000580947 */ /* 0x000fea0003800000 */
[----:B------:R-:W1:Y:S02]  /*41f0*/  LDS R0, [UR6+0x18] ;  /* 0x00001806ff007984 */ /* 0x000e640008000800 */
[----:B-1----:R-:W-:-:S04]  /*4200*/  LOP3.LUT R0, R0, UR4, RZ, 0xc0, !PT ;  /* 0x0000000400007c12 */ /* 0x002fc8000f8ec0ff */
[----:B------:R-:W-:-:S13]  /*4210*/  ISETP.NE.AND P0, PT, R0, UR4, PT ;  /* 0x0000000400007c0c */ /* 0x000fda000bf05270 */
[----:B------:R-:W-:Y:S05]  /*4220*/  @P0 BRA `(.L_x_82) ;  /* 0x00000000003c0947 */ /* 0x000fea0003800000 */
[----:B------:R-:W1:Y:S01]  /*4230*/  S2R R2, SR_LANEID ;  /* 0x0000000000027919 */ /* 0x000e620000000000 */
[----:B------:R-:W-:Y:S01]  /*4240*/  ULOP3.LUT UR8, URZ, UR8, URZ, 0x33, !UPT ;  /* 0x00000008ff087292 */ /* 0x000fe2000f8e33ff */
[----:B------:R-:W-:Y:S02]  /*4250*/  VOTEU.ANY UR7, UPT, PT ;  /* 0x0000000000077886 */ /* 0x000fe400038e0100 */
[----:B------:R-:W-:-:S03]  /*4260*/  UFLO.U32 UR7, UR7 ;  /* 0x00000007000772bd */ /* 0x000fc600080e0000 */
[----:B------:R-:W-:-:S04]  /*4270*/  IMAD.U32 R0, RZ, RZ, UR8 ;  /* 0x00000008ff007e24 */ /* 0x000fc8000f8e00ff */
[----:B------:R2:W4:Y:S02]  /*4280*/  REDUX UR5, R0 ;  /* 0x00000000000573c4 */ /* 0x0005240000000000 */
[----:B------:R1:W-:Y:S02]  /*4290*/  UTCATOMSWS.AND URZ, UR8 ;  /* 0x0000000800ff79e3 */ /* 0x0003e40008000000 */
[----:B-1----:R-:W-:Y:S02]  /*42a0*/  ISETP.EQ.U32.AND P0, PT, R2, UR7, PT ;  /* 0x0000000702007c0c */ /* 0x002fe4000bf02070 */
[----:B--2---:R-:W-:Y:S02]  /*42b0*/  LOP3.LUT R0, RZ, UR4, RZ, 0x33, !PT ;  /* 0x00000004ff007c12 */ /* 0x004fe4000f8e33ff */
[----:B----4-:R-:W-:Y:S02]  /*42c0*/  MOV R2, UR5 ;  /* 0x0000000500027c02 */ /* 0x010fe40008000f00 */
[----:B------:R-:W1:Y:S07]  /*42d0*/  REDUX UR4, R0 ;  /* 0x00000000000473c4 */ /* 0x000e6e0000000000 */
[----:B------:R2:W-:Y:S01]  /*42e0*/  @P0 ATOMS.AND RZ, [UR6+0x14], R2 ;  /* 0x00001402ffff098c */ /* 0x0005e2000a800006 */
[----:B-1----:R-:W-:-:S05]  /*42f0*/  IMAD.U32 R0, RZ, RZ, UR4 ;  /* 0x00000004ff007e24 */ /* 0x002fca000f8e00ff */
[----:B------:R2:W-:Y:S01]  /*4300*/  @P0 ATOMS.AND RZ, [UR6+0x18], R0 ;  /* 0x00001800ffff098c */ /* 0x0005e2000a800006 */
[----:B------:R-:W-:Y:S05]  /*4310*/  BRA `(.L_x_83) ;  /* 0x0000000000147947 */ /* 0x000fea0003800000 */
.L_x_82:
[----:B------:R-:W-:Y:S02]  /*4320*/  MOV R2, 0x4340 ;  /* 0x0000434000027802 */ /* 0x000fe40000000f00 */
[----:B---3-5:R-:W-:Y:S05]  /*4330*/  CALL.REL.NOINC `($__internal_0_$__cuda_sm10x_tcgen05_guardrail_trap_col_being_dealloced_not_returned_by_alloc) ;  /* 0x0000006000d47944 */ /* 0x028fea0003c00000 */
[----:B------:R-:W-:Y:S05]  /*4340*/  BRA `(.L_x_83) ;  /* 0x0000000000087947 */ /* 0x000fea0003800000 */
.L_x_81:
[----:B------:R-:W-:Y:S02]  /*4350*/  MOV R2, 0x4370 ;  /* 0x0000437000027802 */ /* 0x000fe40000000f00 */
[----:B---3-5:R-:W-:Y:S05]  /*4360*/  CALL.REL.NOINC `($__internal_2_$__cuda_sm10x_tcgen05_guardrail_trap_unallocated_columns_being_dealloced) ;  /* 0x0000006000e07944 */ /* 0x028fea0003c00000 */
.L_x_83:
[----:B------:R-:W-:Y:S01]  /*4370*/  NOP ;  /* 0x0000000000007918 */ /* 0x000fe20000000000 */
[----:B------:R-:W-:Y:S05]  /*4380*/  EXIT ;  /* 0x000000000000794d */ /* 0x000fea0003800000 */
.L_x_54:
[----:B------:R-:W-:-:S09]  /*4390*/  UISETP.NE.OR UP5, UPT, UR10, 0x3, !UP5 ;  /* 0x000000030a00788c */ /* 0x000fd2000efa5670 */
[----:B------:R-:W-:Y:S05]  /*43a0*/  BRA.U UP5, `(.L_x_84) ;  /* 0x0000001105747547 */ /* 0x000fea000b800000 */
[----:B------:R-:W1:Y:S01]  /*43b0*/  LDC R0, c[0x0][0xb30] ;  /* 0x0002cc00ff007b82 */ /* 0x000e620000000800 */
[----:B------:R-:W2:Y:S01]  /*43c0*/  LDCU.64 UR8, c[0x0][0x888] ;  /* 0x00011100ff0877ac */ /* 0x000ea20008000a00 */
[----:B------:R-:W-:Y:S02]  /*43d0*/  HFMA2 R27, -RZ, RZ, 0, 0 ;  /* 0x00000000ff1b7431 */ /* 0x000fe400000001ff */
[----:B------:R-:W-:Y:S01]  /*43e0*/  IMAD.MOV.U32 R29, RZ, RZ, 0x1 ;  /* 0x00000001ff1d7424 */ /* 0x000fe200078e00ff */
[----:B------:R-:W-:Y:S01]  /*43f0*/  MOV R25, 0x2000 ;  /* 0x0000200000197802 */ /* 0x000fe20000000f00 */
[----:B------:R-:W3:Y:S01]  /*4400*/  LDCU.64 UR4, c[0x0][0x890] ;  /* 0x00011200ff0477ac */ /* 0x000ee20008000a00 */
[----:B------:R-:W-:Y:S01]  /*4410*/  IMAD.MOV.U32 R28, RZ, RZ, RZ ;  /* 0x000000ffff1c7224 */ /* 0x000fe200078e00ff */
[----:B------:R-:W4:Y:S01]  /*4420*/  LDC R24, c[0x0][0x370] ;  /* 0x0000dc00ff187b82 */ /* 0x000f220000000800 */
[----:B------:R-:W-:Y:S01]  /*4430*/  UMOV UR7, 0x400 ;  /* 0x0000040000077882 */ /* 0x000fe20000000000 */
[----:B------:R-:W-:-:S02]  /*4440*/  UPLOP3.LUT UP1, UPT, UPT, UPT, UPT, 0x40, 0x4 ;  /* 0x000000000004789c */ /* 0x000fc40003f2e870 */
[----:B------:R-:W-:-:S04]  /*4450*/  ULEA UR7, UR37, UR7, 0x18 ;  /* 0x0000000725077291 */ /* 0x000fc8000f8ec0ff */
[----:B------:R-:W4:Y:S01]  /*4460*/  LDC R3, c[0x0][0xb0c] ;  /* 0x0002c300ff037b82 */ /* 0x000f220000000800 */
[----:B------:R-:W-:Y:S02]  /*4470*/  UIADD3 UR13, UPT, UPT, UR7, 0x48, URZ ;  /* 0x00000048070d7890 */ /* 0x000fe4000fffe0ff */
[----:B--2---:R-:W-:Y:S02]  /*4480*/  UISETP.NE.U32.AND UP3, UPT, UR8, URZ, UPT ;  /* 0x000000ff0800728c */ /* 0x004fe4000bf65070 */
[----:B------:R-:W-:Y:S02]  /*4490*/  UIADD3 UR41, UPT, UPT, UR7, 0x30, URZ ;  /* 0x0000003007297890 */ /* 0x000fe4000fffe0ff */
[----:B---3--:R-:W-:Y:S01]  /*44a0*/  UISETP.NE.U32.AND UP4, UPT, UR4, URZ, UPT ;  /* 0x000000ff0400728c */ /* 0x008fe2000bf85070 */
[----:B------:R-:W2:Y:S01]  /*44b0*/  LDC R18, c[0x0][0xb20] ;  /* 0x0002c800ff127b82 */ /* 0x000ea20000000800 */
[----:B-1----:R-:W-:Y:S01]  /*44c0*/  ISETP.NE.AND P1, PT, R0, 0x1, PT ;  /* 0x000000010000780c */ /* 0x002fe20003f25270 */
[----:B------:R-:W-:-:S02]  /*44d0*/  UISETP.NE.AND.EX UP3, UPT, UR9, URZ, UPT, UP3 ;  /* 0x000000ff0900728c */ /* 0x000fc4000bf65330 */
[----:B------:R-:W-:Y:S02]  /*44e0*/  UIADD3 UR33, UPT, UPT, UR7, 0x38, URZ ;  /* 0x0000003807217890 */ /* 0x000fe4000fffe0ff */
[----:B------:R-:W-:Y:S02]  /*44f0*/  UIADD3 UR25, UPT, UPT, UR7, 0x40, URZ ;  /* 0x0000004007197890 */ /* 0x000fe4000fffe0ff */
[----:B------:R-:W1:Y:S01]  /*4500*/  LDC.64 R30, c[0x0][0x348] ;  /* 0x0000d200ff1e7b82 */ /* 0x000e620000000a00 */
[----:B------:R-:W-:Y:S02]  /*4510*/  UPRMT UR13, UR37, 0x654, UR13 ;  /* 0x00000654250d7896 */ /* 0x000fe4000800000d */
[----:B------:R-:W-:-:S05]  /*4520*/  UISETP.NE.AND.EX UP4, UPT, UR5, URZ, UPT, UP4 ;  /* 0x000000ff0500728c */ /* 0x000fca000bf85340 */
[----:B------:R-:W3:Y:S08]  /*4530*/  LDC.64 R16, c[0x0][0xb10] ;  /* 0x0002c400ff107b82 */ /* 0x000ef00000000a00 */
[----:B------:R-:W1:Y:S08]  /*4540*/  LDC.64 R6, c[0x0][0xb18] ;  /* 0x0002c600ff067b82 */ /* 0x000e700000000a00 */
[----:B------:R-:W1:Y:S08]  /*4550*/  LDC.64 R4, c[0x0][0xb28] ;  /* 0x0002ca00ff047b82 */ /* 0x000e700000000a00 */
[----:B--2-4-:R-:W1:Y:S02]  /*4560*/  LDC R19, c[0x0][0x374] ;  /* 0x0000dd00ff137b82 */ /* 0x014e640000000800 */
.L_x_95:
[C---:B------:R-:W-:Y:S02]  /*4570*/  LEA R0, R28.reuse, UR7, 0x3 ;  /* 0x000000071c007c11 */ /* 0x040fe4000f8e18ff */
[----:B------:R-:W-:Y:S02]  /*4580*/  SHF.L.U32 R2, R27, 0x1f, RZ ;  /* 0x0000001f1b027819 */ /* 0x000fe400000006ff */
[----:B------:R-:W-:Y:S02]  /*4590*/  LEA R20, R28, UR7, 0x4 ;  /* 0x000000071c147c11 */ /* 0x000fe4000f8e20ff */
[----:B--2---:R-:W2:Y:S02]  /*45a0*/  SYNCS.PHASECHK.TRANS64.TRYWAIT P0, [R0+URZ+0x80], R2 ;  /* 0x00008002000075a7 */ /* 0x004ea400080011ff */
[----:B--2---:R-:W-:Y:S05]  /*45b0*/  @!P0 BRA `(.L_x_85) ;  /* 0x0000005800e48947 */ /* 0x004fea0003800000 */
.L_x_176:
[----:B------:R-:W-:Y:S01]  /*45c0*/  ISETP.GE.AND P0, PT, R40, 0x1, PT ;  /* 0x000000012800780c */ /* 0x000fe20003f06270 */
[----:B------:R-:W4:Y:S01]  /*45d0*/  LDS.128 R20, [R20+0x110] ;  /* 0x0001100014147984 */ /* 0x000f220000000c00 */
[----:B--2---:R-:W-:Y:S01]  /*45e0*/  VIADD R0, R0, 0x90 ;  /* 0x0000009000007836 */ /* 0x004fe20000000000 */
[----:B------:R-:W-:Y:S01]  /*45f0*/  @!PT LDS RZ, [RZ] ;  /* 0x00000000fffff984 */ /* 0x000fe20000000800 */
[----:B------:R-:W-:Y:S01]  /*4600*/  @!PT LDS RZ, [RZ] ;  /* 0x00000000fffff984 */ /* 0x000fe20000000800 */
[----:B------:R-:W-:Y:S01]  /*4610*/  @!PT LDS RZ, [RZ] ;  /* 0x00000000fffff984 */ /* 0x000fe20000000800 */
[----:B------:R-:W-:Y:S01]  /*4620*/  @!PT LDS RZ, [RZ] ;  /* 0x00000000fffff984 */ /* 0x000fe20000000800 */
[----:B------:R2:W-:Y:S06]  /*4630*/  MEMBAR.ALL.CTA ;  /* 0x0000000000007992 */ /* 0x0005ec0000008000 */
[----:B--2---:R-:W2:Y:S01]  /*4640*/  FENCE.VIEW.ASYNC.S ;  /* 0x00000000000073c6 */ /* 0x004ea20000000000 */
[----:B------:R-:W-:Y:S04]  /*4650*/  PRMT R0, RZ, 0x654, R0 ;  /* 0x00000654ff007816 */ /* 0x000fe80000000000 */
[----:B--2---:R2:W-:Y:S01]  /*4660*/  SYNCS.ARRIVE.TRANS64.RED.A1T0 RZ, [R0+URZ], RZ ;  /* 0x000000ff00ff79a7 */ /* 0x0045e200081004ff */
[----:B----4-:R-:W-:Y:S11]  /*4670*/  LOP3.LUT P3, RZ, R22, 0x1, RZ, 0xc0, !PT ;  /* 0x0000000116ff7812 */ /* 0x010ff6000786c0ff */
[----:B------:R-:W-:Y:S02]  /*4680*/  @!UPT UIADD3 URZ, UPT, UPT, URZ, URZ, URZ ;  /* 0x000000fffffff290 */ /* 0x000fe4000fffe0ff */
[----:B------:R-:W-:Y:S02]  /*4690*/  @P3 MOV R11, R20 ;  /* 0x00000014000b3202 */ /* 0x000fe40000000f00 */
[----:B------:R-:W-:Y:S01]  /*46a0*/  @P3 LOP3.LUT R10, R21, 0xffff, RZ, 0xc0, !PT ;  /* 0x0000ffff150a3812 */ /* 0x000fe200078ec0ff */
[----:B--2---:R-:W-:Y:S06]  /*46b0*/  @!P0 BRA `(.L_x_86) ;  /* 0x0000000000a48947 */ /* 0x004fec0003800000 */
[-C--:B-1----:R-:W-:Y:S01]  /*46c0*/  IMAD.HI.U32 R0, R19, R7.reuse, RZ ;  /* 0x0000000713007227 */ /* 0x082fe200078e00ff */
[----:B------:R-:W-:Y:S02]  /*46d0*/  ISETP.NE.AND P0, PT, R6, 0x1, PT ;  /* 0x000000010600780c */ /* 0x000fe40003f05270 */
[----:B------:R-:W-:Y:S01]  /*46e0*/  ISETP.NE.AND P2, PT, R40, 0x1, PT ;  /* 0x000000012800780c */ /* 0x000fe20003f45270 */
[----:B---3--:R-:W-:Y:S01]  /*46f0*/  IMAD.HI.U32 R9, R24, R16, RZ ;  /* 0x0000001018097227 */ /* 0x008fe200078e00ff */
[----:B------:R-:W-:Y:S02]  /*4700*/  SHF.R.U32.HI R0, RZ, R18, R0 ;  /* 0x00000012ff007219 */ /* 0x000fe40000011600 */
[----:B------:R-:W-:Y:S01]  /*4710*/  ISETP.NE.AND P4, PT, R3, 0x1, PT ;  /* 0x000000010300780c */ /* 0x000fe20003f85270 */
[----:B------:R-:W-:Y:S01]  /*4720*/  IMAD.HI.U32 R13, R10, R7, RZ ;  /* 0x000000070a0d7227 */ /* 0x000fe200078e00ff */
[----:B------:R-:W-:Y:S02]  /*4730*/  SHF.R.U32.HI R9, RZ, R17, R9 ;  /* 0x00000011ff097219 */ /* 0x000fe40000011609 */
[----:B------:R-:W-:Y:S01]  /*4740*/  SEL R0, R19, R0, !P0 ;  /* 0x0000000013007207 */ /* 0x000fe20004000000 */
[----:B------:R-:W-:Y:S01]  /*4750*/  IMAD.HI.U32 R12, R11, R16, RZ ;  /* 0x000000100b0c7227 */ /* 0x000fe200078e00ff */
[----:B------:R-:W-:Y:S03]  /*4760*/  SEL R9, R24, R9, !P4 ;  /* 0x0000000918097207 */ /* 0x000fe60006000000 */
[-C--:B------:R-:W-:Y:S01]  /*4770*/  IMAD.HI.U32 R8, R0, R4.reuse, RZ ;  /* 0x0000000400087227 */ /* 0x080fe200078e00ff */
[----:B------:R-:W-:Y:S03]  /*4780*/  SHF.R.U32.HI R12, RZ, R17, R12 ;  /* 0x00000011ff0c7219 */ /* 0x000fe6000001160c */
[----:B------:R-:W-:Y:S01]  /*4790*/  IMAD.HI.U32 R2, R9, R4, RZ ;  /* 0x0000000409027227 */ /* 0x000fe200078e00ff */
[-C--:B------:R-:W-:Y:S02]  /*47a0*/  @P2 SHF.R.U32.HI R0, RZ, R5.reuse, R8 ;  /* 0x00000005ff002219 */ /* 0x080fe40000011608 */
[----:B------:R-:W-:Y:S02]  /*47b0*/  SHF.R.U32.HI R8, RZ, R18, R13 ;  /* 0x00000012ff087219 */ /* 0x000fe4000001160d */
[----:B------:R-:W-:Y:S01]  /*47c0*/  @P2 SHF.R.U32.HI R9, RZ, R5, R2 ;  /* 0x00000005ff092219 */ /* 0x000fe20000011602 */
[----:B------:R-:W-:Y:S01]  /*47d0*/  IMAD R0, R40, R0, RZ ;  /* 0x0000000028007224 */ /* 0x000fe200078e02ff */
[----:B------:R-:W-:Y:S02]  /*47e0*/  SEL R8, R10, R8, !P0 ;  /* 0x000000080a087207 */ /* 0x000fe40004000000 */
[----:B------:R-:W-:Y:S01]  /*47f0*/  SEL R2, R11, R12, !P4 ;  /* 0x0000000c0b027207 */ /* 0x000fe20006000000 */
[----:B------:R-:W-:Y:S01]  /*4800*/  IMAD R12, R40, R9, RZ ;  /* 0x00000009280c7224 */ /* 0x000fe200078e02ff */
[C---:B------:R-:W-:Y:S01]  /*4810*/  ISETP.GE.AND P0, PT, R8.reuse, R0, PT ;  /* 0x000000000800720c */ /* 0x040fe20003f06270 */
[----:B------:R-:W-:Y:S03]  /*4820*/  IMAD.HI.U32 R0, R8, R4, RZ ;  /* 0x0000000408007227 */ /* 0x000fe600078e00ff */
[----:B------:R-:W-:Y:S02]  /*4830*/  ISETP.GE.OR P0, PT, R2, R12, P0 ;  /* 0x0000000c0200720c */ /* 0x000fe40000706670 */
[-C--:B------:R-:W-:Y:S04]  /*4840*/  SHF.R.U32.HI R0, RZ, R5.reuse, R0 ;  /* 0x00000005ff007219 */ /* 0x080fe80000011600 */
[----:B------:R-:W-:Y:S05]  /*4850*/  SEL R13, R8, R0, !P2 ;  /* 0x00000000080d7207 */ /* 0x000fea0005000000 */
[----:B------:R-:W-:Y:S02]  /*4860*/  IMAD.MOV R12, RZ, RZ, -R13 ;  /* 0x000000ffff0c7224 */ /* 0x000fe400078e0a0d */
[----:B------:R-:W-:Y:S04]  /*4870*/  @!P0 IMAD.HI.U32 R0, R2, R4, RZ ;  /* 0x0000000402008227 */ /* 0x000fe800078e00ff */
[----:B------:R-:W-:Y:S01]  /*4880*/  IMAD R12, R40, R12, R8 ;  /* 0x0000000c280c7224 */ /* 0x000fe200078e0208 */
[----:B------:R-:W-:Y:S04]  /*4890*/  @!P0 SHF.R.U32.HI R0, RZ, R5, R0 ;  /* 0x00000005ff008219 */ /* 0x000fe80000011600 */
[----:B------:R-:W-:Y:S04]  /*48a0*/  @!P0 SEL R0, R2, R0, !P2 ;  /* 0x0000000002008207 */ /* 0x000fe80005000000 */
[----:B------:R-:W-:Y:S01]  /*48b0*/  @!P0 IADD3 R13, PT, PT, R13, -R0, RZ ;  /* 0x800000000d0d8210 */ /* 0x000fe20007ffe0ff */
[----:B------:R-:W-:Y:S01]  /*48c0*/  @!P0 IMAD R0, R9, R12, R0 ;  /* 0x0000000c09008224 */ /* 0x000fe200078e0200 */
[----:B------:R-:W-:Y:S01]  /*48d0*/  IADD3 R9, PT, PT, -R8, RZ, RZ ;  /* 0x000000ff08097210 */ /* 0x000fe20007ffe1ff */
[--C-:B------:R-:W-:Y:S02]  /*48e0*/  IMAD.MOV R12, RZ, RZ, -R2.reuse ;  /* 0x000000ffff0c7224 */ /* 0x100fe400078e0a02 */
[----:B------:R-:W-:Y:S02]  /*48f0*/  @!P0 IMAD R8, R13, R40, R2 ;  /* 0x000000280d088224 */ /* 0x000fe400078e0202 */
[----:B------:R-:W-:Y:S02]  /*4900*/  @!P0 IMAD.MOV.U32 R2, RZ, RZ, R0 ;  /* 0x000000ffff028224 */ /* 0x000fe400078e0000 */
[----:B------:R-:W-:Y:S02]  /*4910*/  IMAD R11, R3, R12, R11 ;  /* 0x0000000c030b7224 */ /* 0x000fe400078e020b */
[----:B------:R-:W-:Y:S02]  /*4920*/  IMAD R10, R6, R9, R10 ;  /* 0x00000009060a7224 */ /* 0x000fe400078e020a */
[----:B------:R-:W-:Y:S02]  /*4930*/  IMAD R11, R2, R3, R11 ;  /* 0x00000003020b7224 */ /* 0x000fe400078e020b */
[----:B------:R-:W-:Y:S02]  /*4940*/  IMAD R10, R8, R6, R10 ;  /* 0x00000006080a7224 */ /* 0x000fe400078e020a */
.L_x_86:
[----:B------:R-:W-:Y:S05]  /*4950*/  BRA.U UP1, `(.L_x_87) ;  /* 0x0000000101107547 */ /* 0x000fea000b800000 */
[----:B------:R-:W-:Y:S04]  /*4960*/  MOV R2, UR6 ;  /* 0x0000000600027c02 */ /* 0x000fe80008000f00 */
[----:B------:R-:W-:Y:S04]  /*4970*/  SHF.L.U32 R2, R2, 0x1f, RZ ;  /* 0x0000001f02027819 */ /* 0x000fe800000006ff */
[----:B------:R-:W2:Y:S02]  /*4980*/  SYNCS.PHASECHK.TRANS64.TRYWAIT P0, [UR7+0x78], R2 ;  /* 0x00007802ff0075a7 */ /* 0x000ea40008001107 */
[----:B--2---:R-:W-:Y:S05]  /*4990*/  @!P0 BRA `(.L_x_88) ;  /* 0x0000005800008947 */ /* 0x004fea0003800000 */
.L_x_87:
[----:B------:R-:W-:Y:S02]  /*49a0*/  R2UR UR42, R15 ;  /* 0x000000000f2a72ca */ /* 0x000fe400000e0000 */
[----:B------:R-:W-:Y:S02]  /*49b0*/  R2UR UR43, R14 ;  /* 0x000000000e2b72ca */ /* 0x000fe400000e0000 */
[----:B------:R-:W-:Y:S02]  /*49c0*/  ISETP.NE.U32.AND P2, PT, RZ, UR4, PT ;  /* 0x00000004ff007c0c */ /* 0x000fe4000bf45070 */
[----:B------:R-:W-:Y:S02]  /*49d0*/  SHF.L.U32 R14, R29, 0x1f, RZ ;  /* 0x0000001f1d0e7819 */ /* 0x000fe400000006ff */
[----:B------:R-:W-:Y:S05]  /*49e0*/  ISETP.NE.AND.EX P2, PT, RZ, UR5, PT, P2 ;  /* 0x00000005ff007c0c */ /* 0x000fea000bf45320 */
[----:B------:R-:W-:Y:S02]  /*49f0*/  USHF.L.U32 UR42, UR42, 0x8, URZ ;  /* 0x000000082a2a7899 */ /* 0x000fe400080006ff */
[----:B------:R-:W-:Y:S01]  /*4a00*/  USHF.L.U32 UR43, UR43, 0x6, URZ ;  /* 0x000000062b2b7899 */ /* 0x000fe200080006ff */
[----:B------:R-:W-:Y:S11]  /*4a10*/  BRA.U !UP4, `(.L_x_89) ;  /* 0x000000010c347547 */ /* 0x000ff6000b800000 */
[----:B------:R-:W-:Y:S01]  /*4a20*/  UPLOP3.LUT UP0, UPT, UPT, UPT, UP3, 0x80, 0x8 ;  /* 0x000000000008789c */ /* 0x000fe20003f0f030 */
[----:B--2---:R-:W-:Y:S02]  /*4a30*/  HFMA2 R0, -RZ, RZ, 0, 5.9604644775390625e-08 ;  /* 0x00000001ff007431 */ /* 0x004fe400000001ff */
[----:B------:R-:W-:Y:S03]  /*4a40*/  IMAD.MOV.U32 R92, RZ, RZ, 0x1 ;  /* 0x00000001ff5c7424 */ /* 0x000fe600078e00ff */
[----:B------:R-:W-:Y:S05]  /*4a50*/  PLOP3.LUT P0, PT, PT, PT, UP0, 0x80, 0x8 ;  /* 0x000000000008781c */ /* 0x000fea0003f0f008 */
[----:B------:R-:W2:Y:S01]  /*4a60*/  @UP0 LDCU.64 UR10, c[0x0][0x888] ;  /* 0x00011100ff0a07ac */ /* 0x000ea20008000a00 */
[----:B------:R-:W-:Y:S07]  /*4a70*/  @UP0 UIMAD UR8, UR36, UR4, URZ ;  /* 0x00000004240802a4 */ /* 0x000fee000f8e02ff */
[----:B------:R-:W-:Y:S01]  /*4a80*/  @!P0 PRMT R92, R0, 0x7610, R92 ;  /* 0x00007610005c8816 */ /* 0x000fe2000000005c */
[----:B--2---:R-:W-:Y:S03]  /*4a90*/  @UP0 UIMAD.WIDE UR10, UR8, 0x4, UR10 ;  /* 0x00000004080a08a5 */ /* 0x004fe6000f8e020a */
[----:B------:R-:W2:Y:S03]  /*4aa0*/  @!UP0 LDCU UR8, c[0x0][0x880] ;  /* 0x00011000ff0887ac */ /* 0x000ea60008000800 */
[----:B------:R-:W-:Y:S01]  /*4ab0*/  IMAD.U32 R8, RZ, RZ, UR10 ;  /* 0x0000000aff087e24 */ /* 0x000fe2000f8e00ff */
[----:B------:R-:W-:Y:S05]  /*4ac0*/  MOV R9, UR11 ;  /* 0x0000000b00097c02 */ /* 0x000fea0008000f00 */
[----:B-----5:R4:W5:Y:S02]  /*4ad0*/  @P0 LDG.E R49, desc[UR46][R8.64] ;  /* 0x0000002e08310981 */ /* 0x020964000c1e1900 */
[----:B--2-4-:R-:W-:Y:S07]  /*4ae0*/  @!P0 IMAD.U32 R49, RZ, RZ, UR8 ;  /* 0x00000008ff318e24 */ /* 0x014fee000f8e00ff */
.L_x_89:
[----:B-----5:R-:W-:Y:S01]  /*4af0*/  @!P2 FSETP.EQ.AND P0, PT, R49, RZ, PT ;  /* 0x000000ff3100a20b */ /* 0x020fe20003f02000 */
[----:B------:R-:W-:Y:S01]  /*4b00*/  @!UPT UIADD3 URZ, UPT, UPT, URZ, URZ, URZ ;  /* 0x000000fffffff290 */ /* 0x000fe2000fffe0ff */
[----:B------:R-:W-:Y:S11]  /*4b10*/  @!P2 BRA `(.L_x_90) ;  /* 0x000000000014a947 */ /* 0x000ff60003800000 */
[----:B------:R-:W-:Y:S02]  /*4b20*/  LOP3.LUT P2, RZ, R92, 0xff, RZ, 0xc0, !PT ;  /* 0x000000ff5cff7812 */ /* 0x000fe4000784c0ff */
[----:B------:R-:W-:Y:S04]  /*4b30*/  PLOP3.LUT P0, PT, PT, PT, UP0, 0x80, 0x8 ;  /* 0x000000000008781c */ /* 0x000fe80003f0f008 */
[----:B------:R-:W-:Y:S07]  /*4b40*/  PLOP3.LUT P0, PT, P0, PT, PT, 0x8, 0x80 ;  /* 0x000000000080781c */ /* 0x000fee000070e170 */
[----:B------:R-:W-:Y:S11]  /*4b50*/  @P2 FSETP.EQ.AND P0, PT, R49, RZ, PT ;  /* 0x000000ff3100220b */ /* 0x000ff60003f02000 */
[----:B------:R-:W-:Y:S02]  /*4b60*/  @!UPT UIADD3 URZ, UPT, UPT, URZ, URZ, URZ ;  /* 0x000000fffffff290 */ /* 0x000fe4000fffe0ff */
.L_x_90:
[----:B------:R-:W4:Y:S01]  /*4b70*/  SYNCS.PHASECHK.TRANS64.TRYWAIT P2, [UR7+0x50], R14 ;  /* 0x0000500eff0075a7 */ /* 0x000f220008041107 */
[----:B------:R-:W-:Y:S04]  /*4b80*/  ELECT P4, URZ, PT ;  /* 0x0000000000ff782f */ /* 0x000fe80003880000 */
[----:B------:R-:W-:Y:S11]  /*4b90*/  PLOP3.LUT P4, PT, P0, P4, PT, 0xf2, 0x2f ;  /* 0x00000000002f781c */ /* 0x000ff60000789e72 */
[----:B------:R-:W-:Y:S02]  /*4ba0*/  @!UPT UIADD3 URZ, UPT, UPT, URZ, URZ, URZ ;  /* 0x000000fffffff290 */ /* 0x000fe4000fffe0ff */
[----:B-1----:R-:W-:Y:S05]  /*4bb0*/  @!P4 IADD3 R8, P0, PT, R30, 0x580, RZ ;  /* 0x000005801e08c810 */ /* 0x002fea0007f1e0ff */
[----:B--2---:R-:W-:Y:S01]  /*4bc0*/  @!P4 IMAD.X R2, RZ, RZ, R31, P0 ;  /* 0x000000ffff02c224 */ /* 0x004fe200000e061f */
[----:B----4-:R-:W-:Y:S07]  /*4bd0*/  @!P2 BRA `(.L_x_91) ;  /* 0x000000540088a947 */ /* 0x010fee0003800000 */
.L_x_179:
[----:B------:R-:W-:Y:S01]  /*4be0*/  @!P4 R2UR UR9, R8 ;  /* 0x000000000809c2ca */ /* 0x000fe200000e0000 */
[----:B------:R-:W-:Y:S01]  /*4bf0*/  VOTEU.ALL UP1, P4 ;  /* 0x0000000000ff7886 */ /* 0x000fe20002020000 */
[----:B------:R-:W-:Y:S01]  /*4c00*/  @!P4 R2UR UR8, R2 ;  /* 0x000000000208c2ca */ /* 0x000fe200000e0000 */
[----:B------:R-:W-:Y:S01]  /*4c10*/  VOTEU.ALL UP2, P4 ;  /* 0x0000000000ff7886 */ /* 0x000fe20002040000 */
[----:B------:R-:W-:Y:S01]  /*4c20*/  UMOV UR16, 0x0 ;  /* 0x0000000000107882 */ /* 0x000fe20000000000 */
[----:B------:R-:W-:Y:S01]  /*4c30*/  UMOV UR17, 0x10000000 ;  /* 0x1000000000117882 */ /* 0x000fe20000000000 */
[----:B------:R-:W-:Y:S01]  /*4c40*/  @!UP1 UIADD3 UR40, UPT, UPT, UR7, 0x200, URZ ;  /* 0x0000020007289890 */ /* 0x000fe2000fffe0ff */
[----:B-1----:R-:W-:Y:S01]  /*4c50*/  @!P4 IMAD.MOV.U32 R0, RZ, RZ, 0x2000 ;  /* 0x00002000ff00c424 */ /* 0x002fe200078e00ff */
[----:B------:R-:W-:Y:S01]  /*4c60*/  UMOV UR44, UR36 ;  /* 0x00000024002c7c82 */ /* 0x000fe20008000000 */
[----:B------:R-:W-:Y:S01]  /*4c70*/  @!UP1 UIADD3 UR10, UPT, UPT, UR42, 0x80, URZ ;  /* 0x000000802a0a9890 */ /* 0x000fe2000fffe0ff */
[----:B------:R-:W-:Y:S01]  /*4c80*/  UMOV UR11, UR43 ;  /* 0x0000002b000b7c82 */ /* 0x000fe20008000000 */
[----:B------:R-:W-:Y:S02]  /*4c90*/  UMOV UR12, UR36 ;  /* 0x00000024000c7c82 */ /* 0x000fe40008000000 */
[----:B------:R-:W-:Y:S01]  /*4ca0*/  IMAD.U32 R8, RZ, RZ, UR9 ;  /* 0x00000009ff087e24 */ /* 0x000fe2000f8e00ff */
[----:B------:R-:W-:Y:S01]  /*4cb0*/  UMOV UR9, UR41 ;  /* 0x0000002900097c82 */ /* 0x000fe20008000000 */
[----:B------:R-:W-:Y:S01]  /*4cc0*/  IMAD.U32 R9, RZ, RZ, UR8 ;  /* 0x00000008ff097e24 */ /* 0x000fe2000f8e00ff */
[----:B------:R-:W-:Y:S02]  /*4cd0*/  @!UP1 UIADD3 UR8, UPT, UPT, UR7, 0x1200, URZ ;  /* 0x0000120007089890 */ /* 0x000fe4000fffe0ff */
[----:B------:R-:W-:Y:S01]  /*4ce0*/  @!P4 R2UR UR18, R8 ;  /* 0x000000000812c2ca */ /* 0x000fe200000e0000 */
[----:B------:R-:W-:Y:S01]  /*4cf0*/  VOTEU.ALL UP1, P4 ;  /* 0x0000000000ff7886 */ /* 0x000fe20002020000 */
[----:B------:R-:W-:Y:S01]  /*4d00*/  @!P4 R2UR UR19, R9 ;  /* 0x000000000913c2ca */ /* 0x000fe200000e0000 */
[----:B------:R-:W-:Y:S01]  /*4d10*/  UPRMT UR14, UR37, 0x654, UR41 ;  /* 0x00000654250e7896 */ /* 0x000fe20008000029 */
[----:B------:R-:W-:Y:S05]  /*4d20*/  @!P4 IADD3 R8, P0, PT, R30, 0x580, RZ ;  /* 0x000005801e08c810 */ /* 0x000fea0007f1e0ff */
[----:B------:R-:W-:Y:S06]  /*4d30*/  @!P4 IMAD.X R2, RZ, RZ, R31, P0 ;  /* 0x000000ffff02c224 */ /* 0x000fec00000e061f */
[----:B------:R1:W-:Y:S01]  /*4d40*/  @!UP2 UTMALDG.3D [UR40], [UR18], desc[UR16] ;  /* 0x000010281200a5b4 */ /* 0x0003e20008011000 */
[----:B------:R1:W-:Y:S01]  /*4d50*/  @!UP1 UTMALDG.3D [UR8], [UR18], desc[UR16] ;  /* 0x00001008120095b4 */ /* 0x0003e20008011000 */
[----:B------:R1:W-:Y:S01]  /*4d60*/  @!P4 SYNCS.ARRIVE.TRANS64.RED.A0TR RZ, [UR7+0x30], R0 ;  /* 0x00003000ffffc9a7 */ /* 0x0003e20008300407 */
[----:B------:R-:W-:Y:S01]  /*4d70*/  SYNCS.ARRIVE.TRANS64.RED.A1T0 RZ, [UR14], RZ ;  /* 0x000000ffffff79a7 */ /* 0x000fe2000810040e */
[----:B------:R-:W2:Y:S02]  /*4d80*/  SYNCS.PHASECHK.TRANS64.TRYWAIT P2, [UR7+0x58], R14 ;  /* 0x0000580eff0075a7 */ /* 0x000ea40008041107 */
[----:B-12---:R-:W-:Y:S05]  /*4d90*/  @!P2 BRA `(.L_x_92) ;  /* 0x000000540030a947 */ /* 0x006fea0003800000 */
.L_x_181:
        /* <DEDUP_REMOVED lines=8> */
[----:B------:R-:W-:Y:S01]  /*4e20*/  @!UP1 UIADD3 UR32, UPT, UPT, UR7, 0x2200, URZ ;  /* 0x0000220007209890 */ /* 0x000fe2000fffe0ff */
[----:B------:R-:W-:Y:S01]  /*4e30*/  UMOV UR35, UR43 ;  /* 0x0000002b00237c82 */ /* 0x000fe20008000000 */
[----:B------:R-:W-:Y:S03]  /*4e40*/  @!UP1 UIADD3 UR10, UPT, UPT, UR42, 0xa0, URZ ;  /* 0x000000a02a0a9890 */ /* 0x000fe6000fffe0ff */
[----:B------:R-:W-:Y:S01]  /*4e50*/  IMAD.U32 R8, RZ, RZ, UR9 ;  /* 0x00000009ff087e24 */ /* 0x000fe2000f8e00ff */
[----:B------:R-:W-:Y:S01]  /*4e60*/  UMOV UR9, UR33 ;  /* 0x0000002100097c82 */ /* 0x000fe20008000000 */
[----:B------:R-:W-:Y:S01]  /*4e70*/  IMAD.U32 R9, RZ, RZ, UR8 ;  /* 0x00000008ff097e24 */ /* 0x000fe2000f8e00ff */
[----:B------:R-:W-:Y:S02]  /*4e80*/  @!UP1 UIADD3 UR8, UPT, UPT, UR7, 0x3200, URZ ;  /* 0x0000320007089890 */ /* 0x000fe4000fffe0ff */
[----:B------:R-:W-:Y:S01]  /*4e90*/  @!P4 R2UR UR18, R8 ;  /* 0x000000000812c2ca */ /* 0x000fe200000e0000 */
[----:B------:R-:W-:Y:S01]  /*4ea0*/  VOTEU.ALL UP1, P4 ;  /* 0x0000000000ff7886 */ /* 0x000fe20002020000 */
[----:B------:R-:W-:Y:S01]  /*4eb0*/  @!P4 R2UR UR19, R9 ;  /* 0x000000000913c2ca */ /* 0x000fe200000e0000 */
[----:B------:R-:W-:Y:S01]  /*4ec0*/  UMOV UR11, UR43 ;  /* 0x0000002b000b7c82 */ /* 0x000fe20008000000 */
[----:B------:R-:W-:Y:S01]  /*4ed0*/  UMOV UR12, UR36 ;  /* 0x00000024000c7c82 */ /* 0x000fe20008000000 */
[----:B------:R-:W-:Y:S01]  /*4ee0*/  UPRMT UR14, UR37, 0x654, UR33 ;  /* 0x00000654250e7896 */ /* 0x000fe20008000021 */
[----:B------:R-:W-:Y:S05]  /*4ef0*/  @!P4 IADD3 R8, P0, PT, R30, 0x580, RZ ;  /* 0x000005801e08c810 */ /* 0x000fea0007f1e0ff */
[----:B------:R-:W-:Y:S04]  /*4f00*/  @!P4 IMAD.X R2, RZ, RZ, R31, P0 ;  /* 0x000000ffff02c224 */ /* 0x000fe800000e061f */
[----:B------:R1:W-:Y:S01]  /*4f10*/  @!UP2 UTMALDG.3D [UR32], [UR18], desc[UR16] ;  /* 0x000010201200a5b4 */ /* 0x0003e20008011000 */
[----:B------:R1:W-:Y:S01]  /*4f20*/  @!UP1 UTMALDG.3D [UR8], [UR18], desc[UR16] ;  /* 0x00001008120095b4 */ /* 0x0003e20008011000 */
[----:B------:R1:W-:Y:S01]  /*4f30*/  @!P4 SYNCS.ARRIVE.TRANS64.RED.A0TR RZ, [UR7+0x38], R0 ;  /* 0x00003800ffffc9a7 */ /* 0x0003e20008300407 */
[----:B------:R-:W-:Y:S01]  /*4f40*/  SYNCS.ARRIVE.TRANS64.RED.A1T0 RZ, [UR14], RZ ;  /* 0x000000ffffff79a7 */ /* 0x000fe2000810040e */
[----:B------:R-:W2:Y:S02]  /*4f50*/  SYNCS.PHASECHK.TRANS64.TRYWAIT P2, [UR7+0x60], R14 ;  /* 0x0000600eff0075a7 */ /* 0x000ea40008041107 */
[----:B-12---:R-:W-:Y:S05]  /*4f60*/  @!P2 BRA `(.L_x_93) ;  /* 0x0000005000d4a947 */ /* 0x006fea0003800000 */
.L_x_183:
[----:B------:R-:W2:Y:S01]  /*4f70*/  LDC.64 R12, c[0x0][0xb18] ;  /* 0x0002c600ff0c7b82 */ /* 0x000ea20000000a00 */
[----:B------:R-:W-:Y:S01]  /*4f80*/  @!P4 R2UR UR8, R2 ;  /* 0x000000000208c2ca */ /* 0x000fe200000e0000 */
[----:B------:R-:W-:Y:S01]  /*4f90*/  VOTEU.ALL UP1, P4 ;  /* 0x0000000000ff7886 */ /* 0x000fe20002020000 */
[----:B------:R-:W-:Y:S01]  /*4fa0*/  @!P4 R2UR UR9, R8 ;  /* 0x000000000809c2ca */ /* 0x000fe200000e0000 */
[----:B------:R-:W-:Y:S01]  /*4fb0*/  VOTEU.ALL UP2, P4 ;  /* 0x0000000000ff7886 */ /* 0x000fe20002040000 */
[----:B------:R-:W-:Y:S03]  /*4fc0*/  UMOV UR16, 0x0 ;  /* 0x0000000000107882 */ /* 0x000fe60000000000 */
[----:B------:R-:W4:Y:S01]  /*4fd0*/  @!P1 LDC R2, c[0x0][0xb0c] ;  /* 0x0002c300ff029b82 */ /* 0x000f220000000800 */
[----:B------:R-:W-:Y:S01]  /*4fe0*/  @!UP1 UIADD3 UR26, UPT, UPT, UR42, 0x40, URZ ;  /* 0x000000402a1a9890 */ /* 0x000fe2000fffe0ff */
[----:B-1----:R-:W-:Y:S01]  /*4ff0*/  @!P4 IMAD.MOV.U32 R0, RZ, RZ, 0x2000 ;  /* 0x00002000ff00c424 */ /* 0x002fe200078e00ff */
[----:B------:R-:W-:Y:S01]  /*5000*/  @!UP1 UIADD3 UR24, UPT, UPT, UR7, 0x4200, URZ ;  /* 0x0000420007189890 */ /* 0x000fe2000fffe0ff */
[----:B------:R-:W-:Y:S01]  /*5010*/  @P3 SHF.R.U32.HI R26, RZ, 0x10, R21 ;  /* 0x00000010ff1a3819 */ /* 0x000fe20000011615 */
[----:B------:R-:W-:Y:S01]  /*5020*/  UMOV UR17, 0x10000000 ;  /* 0x1000000000117882 */ /* 0x000fe20000000000 */
[----:B------:R-:W-:Y:S01]  /*5030*/  UMOV UR27, UR43 ;  /* 0x0000002b001b7c82 */ /* 0x000fe20008000000 */
[----:B------:R-:W-:Y:S01]  /*5040*/  UMOV UR28, UR36 ;  /* 0x00000024001c7c82 */ /* 0x000fe20008000000 */
[----:B------:R-:W-:Y:S01]  /*5050*/  IMAD.U32 R9, RZ, RZ, UR8 ;  /* 0x00000008ff097e24 */ /* 0x000fe2000f8e00ff */
[----:B------:R-:W-:Y:S01]  /*5060*/  @!UP1 UIADD3 UR10, UPT, UPT, UR42, 0xc0, URZ ;  /* 0x000000c02a0a9890 */ /* 0x000fe2000fffe0ff */
[----:B------:R-:W-:Y:S01]  /*5070*/  IMAD.U32 R8, RZ, RZ, UR9 ;  /* 0x00000009ff087e24 */ /* 0x000fe2000f8e00ff */
[----:B------:R-:W-:Y:S01]  /*5080*/  @!UP1 UIADD3 UR8, UPT, UPT, UR7, 0x5200, URZ ;  /* 0x0000520007089890 */ /* 0x000fe2000fffe0ff */
[----:B------:R-:W-:Y:S01]  /*5090*/  VIADD R28, R28, 0x1 ;  /* 0x000000011c1c7836 */ /* 0x000fe20000000000 */
[----:B------:R-:W-:Y:S01]  /*50a0*/  @!P4 R2UR UR19, R9 ;  /* 0x000000000913c2ca */ /* 0x000fe200000e0000 */
[----:B------:R-:W-:Y:S01]  /*50b0*/  VOTEU.ALL UP1, P4 ;  /* 0x0000000000ff7886 */ /* 0x000fe20002020000 */
[----:B------:R-:W-:Y:S01]  /*50c0*/  @!P4 R2UR UR18, R8 ;  /* 0x000000000812c2ca */ /* 0x000fe200000e0000 */
[----:B------:R-:W-:Y:S01]  /*50d0*/  UMOV UR9, UR25 ;  /* 0x0000001900097c82 */ /* 0x000fe20008000000 */
[----:B------:R-:W1:Y:S01]  /*50e0*/  LDC.64 R8, c[0x0][0xb10] ;  /* 0x0002c400ff087b82 */ /* 0x000e620000000a00 */
[----:B------:R-:W-:Y:S01]  /*50f0*/  UMOV UR11, UR43 ;  /* 0x0000002b000b7c82 */ /* 0x000fe20008000000 */
[----:B------:R-:W-:Y:S01]  /*5100*/  UMOV UR12, UR36 ;  /* 0x00000024000c7c82 */ /* 0x000fe20008000000 */
[----:B------:R-:W-:Y:S08]  /*5110*/  UPRMT UR14, UR37, 0x654, UR25 ;  /* 0x00000654250e7896 */ /* 0x000ff00008000019 */
[----:B------:R1:W-:Y:S01]  /*5120*/  @!UP2 UTMALDG.3D [UR24], [UR18], desc[UR16] ;  /* 0x000010181200a5b4 */ /* 0x0003e20008011000 */
[----:B------:R1:W-:Y:S01]  /*5130*/  @!UP1 UTMALDG.3D [UR8], [UR18], desc[UR16] ;  /* 0x00001008120095b4 */ /* 0x0003e20008011000 */
[----:B------:R5:W-:Y:S01]  /*5140*/  @!P4 SYNCS.ARRIVE.TRANS64.RED.A0TR RZ, [UR7+0x40], R0 ;  /* 0x00004000ffffc9a7 */ /* 0x000be20008300407 */
[C---:B-1----:R-:W-:Y:S01]  /*5150*/  @!P1 IMAD.HI.U32 R8, R11.reuse, R8, RZ ;  /* 0x000000080b089227 */ /* 0x042fe200078e00ff */
[----:B--2---:R-:W-:Y:S02]  /*5160*/  @!P1 ISETP.NE.AND P0, PT, R12, 0x1, PT ;  /* 0x000000010c00980c */ /* 0x004fe40003f05270 */
[----:B----4-:R-:W-:Y:S01]  /*5170*/  @!P1 ISETP.NE.AND P2, PT, R2, 0x1, PT ;  /* 0x000000010200980c */ /* 0x010fe20003f45270 */
[C---:B------:R-:W-:Y:S01]  /*5180*/  @!P1 IMAD.HI.U32 R13, R10.reuse, R13, RZ ;  /* 0x0000000d0a0d9227 */ /* 0x040fe200078e00ff */
[----:B------:R-:W-:Y:S04]  /*5190*/  @!P1 SHF.R.U32.HI R8, RZ, R9, R8 ;  /* 0x00000009ff089219 */ /* 0x000fe80000011608 */
[----:B------:R-:W-:Y:S01]  /*51a0*/  @!P1 SEL R8, R11, R8, !P2 ;  /* 0x000000080b089207 */ /* 0x000fe20005000000 */
[----:B------:R-:W-:Y:S01]  /*51b0*/  SYNCS.ARRIVE.TRANS64.RED.A1T0 RZ, [UR14], RZ ;  /* 0x000000ffffff79a7 */ /* 0x000fe2000810040e */
[----:B------:R-:W1:Y:S01]  /*51c0*/  SYNCS.PHASECHK.TRANS64.TRYWAIT P5, [UR7+0x68], R14 ;  /* 0x0000680eff0075a7 */ /* 0x000e6200080a1107 */
[----:B-----5:R-:W2:Y:S02]  /*51d0*/  @!P1 LDC R0, c[0x0][0xb20] ;  /* 0x0002c800ff009b82 */ /* 0x020ea40000000800 */
[----:B--2---:R-:W-:Y:S04]  /*51e0*/  @!P1 SHF.R.U32.HI R0, RZ, R0, R13 ;  /* 0x00000000ff009219 */ /* 0x004fe8000001160d */
[----:B------:R-:W-:Y:S05]  /*51f0*/  @!P1 SEL R9, R10, R0, !P0 ;  /* 0x000000000a099207 */ /* 0x000fea0004000000 */
[----:B------:R-:W-:Y:S02]  /*5200*/  @!P1 IMAD.IADD R0, R9, 0x1, -R8 ;  /* 0x0000000109009824 */ /* 0x000fe400078e0a08 */
[----:B------:R-:W-:Y:S02]  /*5210*/  @!P1 IMAD.IADD R8, R8, 0x1, -R9 ;  /* 0x0000000108089824 */ /* 0x000fe400078e0a09 */
[----:B------:R-:W-:Y:S02]  /*5220*/  @!P1 IMAD R11, R0, R2, R11 ;  /* 0x00000002000b9224 */ /* 0x000fe400078e020b */
[----:B------:R-:W-:Y:S01]  /*5230*/  @!P1 IMAD R10, R8, R12, R10 ;  /* 0x0000000c080a9224 */ /* 0x000fe200078e020a */
[----:B-1----:R-:W-:Y:S06]  /*5240*/  @!P5 BRA `(.L_x_94) ;  /* 0x000000500034d947 */ /* 0x002fec0003800000 */
.L_x_185:
[----:B------:R-:W-:Y:S01]  /*5250*/  @!P4 IADD3 R2, P0, PT, R30, 0x580, RZ ;  /* 0x000005801e02c810 */ /* 0x000fe20007f1e0ff */
[----:B------:R-:W-:Y:S01]  /*5260*/  VOTEU.ALL UP1, P4 ;  /* 0x0000000000ff7886 */ /* 0x000fe20002020000 */
[----:B------:R-:W-:Y:S01]  /*5270*/  VOTEU.ALL UP2, P4 ;  /* 0x0000000000ff7886 */ /* 0x000fe20002040000 */
[----:B------:R-:W-:Y:S01]  /*5280*/  UMOV UR14, 0x0 ;  /* 0x00000000000e7882 */ /* 0x000fe20000000000 */
[----:B------:R-:W-:Y:S01]  /*5290*/  @!P4 R2UR UR9, R2 ;  /* 0x000000000209c2ca */ /* 0x000fe200000e0000 */
[----:B-1----:R-:W-:Y:S01]  /*52a0*/  @!P4 IMAD.X R0, RZ, RZ, R31, P0 ;  /* 0x000000ffff00c224 */ /* 0x002fe200000e061f */
[----:B------:R-:W-:Y:S01]  /*52b0*/  @!UP1 UIADD3 UR17, UPT, UPT, UR7, 0x48, URZ ;  /* 0x0000004807119890 */ /* 0x000fe2000fffe0ff */
[----:B------:R-:W-:Y:S01]  /*52c0*/  ISETP.NE.AND P0, PT, R28, 0x2, PT ;  /* 0x000000021c00780c */ /* 0x000fe20003f05270 */
[----:B------:R-:W-:Y:S01]  /*52d0*/  @!UP1 UIADD3 UR18, UPT, UPT, UR42, 0x60, URZ ;  /* 0x000000602a129890 */ /* 0x000fe2000fffe0ff */
[----:B------:R-:W-:Y:S01]  /*52e0*/  LOP3.LUT R29, R29, 0x1, RZ, 0x3c, !PT ;  /* 0x000000011d1d7812 */ /* 0x000fe200078e3cff */
[----:B------:R-:W-:Y:S01]  /*52f0*/  @!UP1 UIADD3 UR16, UPT, UPT, UR7, 0x6200, URZ ;  /* 0x0000620007109890 */ /* 0x000fe2000fffe0ff */
[----:B------:R-:W-:Y:S01]  /*5300*/  @!P4 R2UR UR8, R0 ;  /* 0x000000000008c2ca */ /* 0x000fe200000e0000 */
[----:B------:R-:W-:Y:S01]  /*5310*/  UMOV UR15, 0x10000000 ;  /* 0x10000000000f7882 */ /* 0x000fe20000000000 */
[----:B------:R-:W-:Y:S01]  /*5320*/  UMOV UR19, UR43 ;  /* 0x0000002b00137c82 */ /* 0x000fe20008000000 */
[----:B------:R-:W-:Y:S01]  /*5330*/  UMOV UR20, UR36 ;  /* 0x0000002400147c82 */ /* 0x000fe20008000000 */
[----:B------:R-:W-:Y:S01]  /*5340*/  @!UP1 UIADD3 UR10, UPT, UPT, UR42, 0xe0, URZ ;  /* 0x000000e02a0a9890 */ /* 0x000fe2000fffe0ff */
[----:B------:R-:W-:Y:S01]  /*5350*/  SEL R0, RZ, 0x1, P0 ;  /* 0x00000001ff007807 */ /* 0x000fe20000000000 */
[----:B------:R-:W-:Y:S01]  /*5360*/  IMAD.U32 R8, RZ, RZ, UR9 ;  /* 0x00000009ff087e24 */ /* 0x000fe2000f8e00ff */
[----:B------:R-:W-:Y:S01]  /*5370*/  UMOV UR11, UR43 ;  /* 0x0000002b000b7c82 */ /* 0x000fe20008000000 */
[----:B------:R-:W-:Y:S01]  /*5380*/  UMOV UR12, UR36 ;  /* 0x00000024000c7c82 */ /* 0x000fe20008000000 */
[----:B------:R-:W-:Y:S01]  /*5390*/  UMOV UR9, UR17 ;  /* 0x0000001100097c82 */ /* 0x000fe20008000000 */
[----:B------:R-:W-:Y:S01]  /*53a0*/  @P3 R2UR UR36, R26 ;  /* 0x000000001a2432ca */ /* 0x000fe200000e0000 */
[----:B------:R-:W-:Y:S01]  /*53b0*/  IMAD.IADD R15, R10, 0x1, R90 ;  /* 0x000000010a0f7824 */ /* 0x000fe200078e025a */
[----:B------:R-:W-:Y:S01]  /*53c0*/  @!P4 R2UR UR22, R8 ;  /* 0x000000000816c2ca */ /* 0x000fe200000e0000 */
[----:B------:R-:W-:Y:S01]  /*53d0*/  IMAD.U32 R9, RZ, RZ, UR8 ;  /* 0x00000008ff097e24 */ /* 0x000fe2000f8e00ff */
[----:B------:R-:W-:Y:S01]  /*53e0*/  @!UP1 UIADD3 UR8, UPT, UPT, UR7, 0x7200, URZ ;  /* 0x0000720007089890 */ /* 0x000fe2000fffe0ff */
[----:B------:R-:W-:Y:S01]  /*53f0*/  LOP3.LUT R27, R27, R0, RZ, 0x3c, !PT ;  /* 0x000000001b1b7212 */ /* 0x000fe200078e3cff */
[----:B------:R-:W-:Y:S01]  /*5400*/  VOTEU.ALL UP1, P4 ;  /* 0x0000000000ff7886 */ /* 0x000fe20002020000 */
[----:B------:R-:W-:Y:S01]  /*5410*/  IMAD.IADD R14, R11, 0x1, R91 ;  /* 0x000000010b0e7824 */ /* 0x000fe200078e025b */
[----:B------:R-:W-:Y:S02]  /*5420*/  @!P4 R2UR UR23, R9 ;  /* 0x000000000917c2ca */ /* 0x000fe400000e0000 */
[----:B------:R-:W-:Y:S11]  /*5430*/  SEL R28, R28, RZ, P0 ;  /* 0x000000ff1c1c7207 */ /* 0x000ff60000000000 */
[----:B------:R2:W-:Y:S01]  /*5440*/  @!UP2 UTMALDG.3D [UR16], [UR22], desc[UR14] ;  /* 0x00000e101600a5b4 */ /* 0x0005e20008011000 */
[----:B------:R2:W-:Y:S01]  /*5450*/  @!UP1 UTMALDG.3D [UR8], [UR22], desc[UR14] ;  /* 0x00000e08160095b4 */ /* 0x0005e20008011000 */
[----:B------:R2:W-:Y:S01]  /*5460*/  @!P4 SYNCS.ARRIVE.TRANS64.RED.A0TR RZ, [UR7+0x48], R25 ;  /* 0x00004819ffffc9a7 */ /* 0x0005e20008300407 */
[----:B------:R-:W-:Y:S01]  /*5470*/  UPLOP3.LUT UP1, UPT, UPT, UPT, UPT, 0x80, 0x8 ;  /* 0x000000000008789c */ /* 0x000fe20003f2f070 */
[----:B------:R-:W-:Y:S01]  /*5480*/  SYNCS.ARRIVE.TRANS64.RED.A1T0 RZ, [UR13], RZ ;  /* 0x000000ffffff79a7 */ /* 0x000fe2000810040d */
[----:B------:R-:W-:Y:S09]  /*5490*/  @P3 BRA `(.L_x_95) ;  /* 0xfffffff000343947 */ /* 0x000ff2000383ffff */
[----:B------:R-:W-:-:S04]  /*54a0*/  SHF.L.U32 R2, R29, 0x1f, RZ ;  /* 0x0000001f1d027819 */ /* 0x000fc800000006ff */
[----:B------:R-:W1:Y:S02]  /*54b0*/  SYNCS.PHASECHK.TRANS64.TRYWAIT P0, [UR7+0x50], R2 ;  /* 0x00005002ff0075a7 */ /* 0x000e640008001107 */
[----:B-1----:R-:W-:Y:S05]  /*54c0*/  @!P0 BRA `(.L_x_96) ;  /* 0x0000004c00ac8947 */ /* 0x002fea0003800000 */
.L_x_187:
[----:B------:R-:W4:Y:S02]  /*54d0*/  SYNCS.PHASECHK.TRANS64.TRYWAIT P0, [UR7+0x58], R2 ;  /* 0x00005802ff0075a7 */ /* 0x000f240008001107 */
[----:B----4-:R-:W-:Y:S05]  /*54e0*/  @!P0 BRA `(.L_x_97) ;  /* 0x0000004c00bc8947 */ /* 0x010fea0003800000 */
.L_x_189:
[----:B------:R-:W4:Y:S02]  /*54f0*/  SYNCS.PHASECHK.TRANS64.TRYWAIT P0, [UR7+0x60], R2 ;  /* 0x00006002ff0075a7 */ /* 0x000f240008001107 */
[----:B----4-:R-:W-:Y:S05]  /*5500*/  @!P0 BRA `(.L_x_98) ;  /* 0x0000004c00cc8947 */ /* 0x010fea0003800000 */
.L_x_191:
[----:B-1----:R-:W-:-:S07]  /*5510*/  MOV R0, UR7 ;  /* 0x0000000700007c02 */ /* 0x002fce0008000f00 */
.L_x_99:
[----:B-1----:R-:W-:-:S04]  /*5520*/  SHF.L.U32 R2, R29, 0x1f, RZ ;  /* 0x0000001f1d027819 */ /* 0x002fc800000006ff */
[----:B------:R1:W4:Y:S03]  /*5530*/  SYNCS.PHASECHK.TRANS64.TRYWAIT P0, [R0+URZ+0x68], R2 ;  /* 0x00006802000075a7 */ /* 0x00032600080011ff */
[----:B----4-:R-:W-:Y:S05]  /*5540*/  @!P0 NANOSLEEP.SYNCS 0x989680 ;  /* 0x009896800000895d */ /* 0x010fea0003900000 */
[----:B------:R-:W4:Y:S02]  /*5550*/  @!P0 SYNCS.PHASECHK.TRANS64 P0, [R0+URZ+0x68], R2 ;  /* 0x00006802000085a7 */ /* 0x000f2400080010ff */
[----:B--2-4-:R-:W-:Y:S05]  /*5560*/  @P0 EXIT ;  /* 0x000000000000094d */ /* 0x014fea0003800000 */
[----:B------:R-:W-:Y:S05]  /*5570*/  BRA `(.L_x_99) ;  /* 0xfffffffc00e87947 */ /* 0x000fea000383ffff */
.L_x_84:
[----:B------:R-:W-:-:S06]  /*5580*/  UISETP.GE.AND UP1, UPT, UR10, 0x4, UPT ;  /* 0x000000040a00788c */ /* 0x000fcc000bf26270 */
[----:B------:R-:W-:-:S13]  /*5590*/  PLOP3.LUT P0, PT, PT, PT, UP1, 0x80, 0x8 ;  /* 0x000000000008781c */ /* 0x000fda0003f0f018 */
[----:B------:R-:W-:Y:S05]  /*55a0*/  @!P0 EXIT ;  /* 0x000000000000894d */ /* 0x000fea0003800000 */
[----:B------:R-:W-:Y:S01]  /*55b0*/  BAR.SYNC.DEFER_BLOCKING 0x6, 0xa0 ;  /* 0x0182800000007b1d */ /* 0x000fe20000010000 */
[C---:B------:R-:W-:Y:S01]  /*55c0*/  IMAD.SHL.U32 R4, R105.reuse, 0x20, RZ ;  /* 0x0000002069047824 */ /* 0x040fe200078e00ff */
[C---:B------:R-:W-:Y:S01]  /*55d0*/  SHF.L.U32 R3, R96.reuse, 0x15, RZ ;  /* 0x0000001560037819 */ /* 0x040fe200000006ff */
[----:B------:R-:W-:Y:S01]  /*55e0*/  IMAD.SHL.U32 R5, R96, 0x400, RZ ;  /* 0x0000040060057824 */ /* 0x000fe200078e00ff */
[C---:B------:R-:W-:Y:S01]  /*55f0*/  LOP3.LUT R106, R105.reuse, 0x60, RZ, 0xc0, !PT ;  /* 0x00000060696a7812 */ /* 0x040fe200078ec0ff */
[C---:B------:R-:W-:Y:S01]  /*5600*/  IMAD.SHL.U32 R2, R105.reuse, 0x4, RZ ;  /* 0x0000000469027824 */ /* 0x040fe200078e00ff */
[----:B------:R-:W-:Y:S02]  /*5610*/  UMOV UR48, 0x400 ;  /* 0x0000040000307882 */ /* 0x000fe40000000000 */
[----:B------:R-:W1:Y:S01]  /*5620*/  LDC R95, c[0x0][0x370] ;  /* 0x0000dc00ff5f7b82 */ /* 0x000e620000000800 */
[----:B------:R-:W-:Y:S01]  /*5630*/  ULEA UR48, UR37, UR48, 0x18 ;  /* 0x0000003025307291 */ /* 0x000fe2000f8ec0ff */
[C---:B------:R-:W-:Y:S01]  /*5640*/  LOP3.LUT R104, R4.reuse, 0xb20, RZ, 0xc0, !PT ;  /* 0x00000b2004687812 */ /* 0x040fe200078ec0ff */
[----:B------:R-:W-:Y:S01]  /*5650*/  IMAD.U32 R46, R105, 0x10000, RZ ;  /* 0x00010000692e7824 */ /* 0x000fe200078e00ff */
[----:B------:R-:W-:Y:S01]  /*5660*/  LOP3.LUT R4, R4, 0xc0, RZ, 0xc0, !PT ;  /* 0x000000c004047812 */ /* 0x000fe200078ec0ff */
[----:B------:R-:W-:Y:S01]  /*5670*/  UIADD3 UR4, UPT, UPT, UR48, 0x200, URZ ;  /* 0x0000020030047890 */ /* 0x000fe2000fffe0ff */
[----:B------:R-:W-:Y:S01]  /*5680*/  LOP3.LUT R104, R104, 0x400, R5, 0xf8, !PT ;  /* 0x0000040068687812 */ /* 0x000fe200078ef805 */
[----:B------:R-:W-:Y:S01]  /*5690*/  HFMA2 R45, -RZ, RZ, 0, 0 ;  /* 0x00000000ff2d7431 */ /* 0x000fe200000001ff */
[----:B------:R-:W2:Y:S01]  /*56a0*/  LDC R42, c[0x0][0xb0c] ;  /* 0x0002c300ff2a7b82 */ /* 0x000ea20000000800 */
[----:B------:R-:W-:Y:S01]  /*56b0*/  LOP3.LUT R2, R4, 0x18, R2, 0xf8, !PT ;  /* 0x0000001804027812 */ /* 0x000fe200078ef802 */
[----:B------:R-:W-:Y:S01]  /*56c0*/  IMAD.MOV.U32 R101, RZ, RZ, 0x1 ;  /* 0x00000001ff657424 */ /* 0x000fe200078e00ff */
[----:B------:R-:W-:Y:S01]  /*56d0*/  LOP3.LUT R3, R3, 0x200000, RZ, 0xc0, !PT ;  /* 0x0020000003037812 */ /* 0x000fe200078ec0ff */
[----:B------:R-:W-:Y:S01]  /*56e0*/  IMAD.MOV.U32 R100, RZ, RZ, RZ ;  /* 0x000000ffff647224 */ /* 0x000fe200078e00ff */
[----:B------:R-:W-:Y:S01]  /*56f0*/  LOP3.LUT R104, R104, R2, RZ, 0xfc, !PT ;  /* 0x0000000268687212 */ /* 0x000fe200078efcff */
[----:B------:R-:W-:Y:S01]  /*5700*/  IMAD.MOV.U32 R109, RZ, RZ, RZ ;  /* 0x000000ffff6d7224 */ /* 0x000fe200078e00ff */
[----:B------:R-:W-:Y:S01]  /*5710*/  MOV R97, UR4 ;  /* 0x0000000400617c02 */ /* 0x000fe20008000f00 */
[----:B------:R-:W3:Y:S01]  /*5720*/  LDC R93, c[0x0][0xb20] ;  /* 0x0002c800ff5d7b82 */ /* 0x000ee20000000800 */
[----:B------:R-:W4:Y:S01]  /*5730*/  LDS R0, [UR48+0x130] ;  /* 0x00013030ff007984 */ /* 0x000f220008000800 */
[----:B------:R-:W-:Y:S01]  /*5740*/  LOP3.LUT R103, R105, 0x2, RZ, 0xc0, !PT ;  /* 0x0000000269677812 */ /* 0x000fe200078ec0ff */
[----:B------:R-:W1:Y:S01]  /*5750*/  LDCU.64 UR52, c[0x0][0x348] ;  /* 0x00006900ff3477ac */ /* 0x000e620008000a00 */
[----:B------:R-:W-:Y:S01]  /*5760*/  LOP3.LUT R46, R3, 0x400000, R46, 0xf8, !PT ;  /* 0x00400000032e7812 */ /* 0x000fe200078ef82e */
[----:B------:R-:W-:Y:S01]  /*5770*/  IMAD R104, R104, 0x2, R97 ;  /* 0x0000000268687824 */ /* 0x000fe200078e0261 */
[----:B------:R-:W-:Y:S01]  /*5780*/  LOP3.LUT R105, R105, 0x4, RZ, 0xc0, !PT ;  /* 0x0000000469697812 */ /* 0x000fe200078ec0ff */
[----:B------:R-:W1:Y:S01]  /*5790*/  LDCU.64 UR38, c[0x0][0x888] ;  /* 0x00011100ff2677ac */ /* 0x000e620008000a00 */
[----:B------:R-:W1:Y:S01]  /*57a0*/  LDC R41, c[0x0][0xb30] ;  /* 0x0002cc00ff297b82 */ /* 0x000e620000000800 */
[----:B------:R-:W-:Y:S01]  /*57b0*/  MOV R99, RZ ;  /* 0x000000ff00637202 */ /* 0x000fe20000000f00 */
[--C-:B------:R-:W-:Y:S01]  /*57c0*/  IMAD R103, R103, -0x10, R104.reuse ;  /* 0xfffffff067677824 */ /* 0x100fe200078e0268 */
[----:B------:R-:W1:Y:S01]  /*57d0*/  LDCU.64 UR44, c[0x0][0x890] ;  /* 0x00011200ff2c77ac */ /* 0x000e620008000a00 */
[----:B------:R-:W-:Y:S01]  /*57e0*/  IMAD R102, R105, -0x10, R104 ;  /* 0xfffffff069667824 */ /* 0x000fe200078e0268 */
[----:B------:R-:W-:-:S03]  /*57f0*/  UMOV UR49, URZ ;  /* 0x000000ff00317c82 */ /* 0x000fc60008000000 */
[----:B------:R-:W1:Y:S01]  /*5800*/  LDC.64 R88, c[0x0][0xb10] ;  /* 0x0002c400ff587b82 */ /* 0x000e620000000a00 */
[----:B------:R-:W-:-:S07]  /*5810*/  UMOV UR51, URZ ;  /* 0x000000ff00337c82 */ /* 0x000fce0008000000 */
[----:B------:R-:W1:Y:S08]  /*5820*/  LDC.64 R38, c[0x0][0xb18] ;  /* 0x0002c600ff267b82 */ /* 0x000e700000000a00 */
[----:B------:R-:W1:Y:S08]  /*5830*/  LDC.64 R36, c[0x0][0xb28] ;  /* 0x0002ca00ff247b82 */ /* 0x000e700000000a00 */
[----:B------:R-:W1:Y:S01]  /*5840*/  LDC.64 R86, c[0x0][0x8b0] ;  /* 0x00022c00ff567b82 */ /* 0x000e620000000a00 */
[----:B----4-:R-:W-:-:S07]  /*5850*/  IMAD.IADD R46, R0, 0x1, R46 ;  /* 0x00000001002e7824 */ /* 0x010fce00078e022e */
[----:B------:R-:W4:Y:S08]  /*5860*/  LDC.64 R84, c[0x0][0x8a8] ;  /* 0x00022a00ff547b82 */ /* 0x000f300000000a00 */
[----:B--23--:R-:W1:Y:S02]  /*5870*/  LDC R94, c[0x0][0x374] ;  /* 0x0000dd00ff5e7b82 */ /* 0x00ce640000000800 */
.L_x_143:
[----:B------:R-:W-:Y:S02]  /*5880*/  LEA R0, R109, UR48, 0x3 ;  /* 0x000000306d007c11 */ /* 0x000fe4000f8e18ff */
[----:B------:R-:W-:Y:S02]  /*5890*/  SHF.L.U32 R2, R99, 0x1f, RZ ;  /* 0x0000001f63027819 */ /* 0x000fe400000006ff */
[----:B-1----:R-:W-:Y:S02]  /*58a0*/  LEA R16, R109, UR48, 0x4 ;  /* 0x000000306d107c11 */ /* 0x002fe4000f8e20ff */
[----:B------:R-:W2:Y:S02]  /*58b0*/  SYNCS.PHASECHK.TRANS64.TRYWAIT P0, [R0+URZ+0x80], R2 ;  /* 0x00008002000075a7 */ /* 0x000ea400080011ff */
[----:B--23--:R-:W-:Y:S05]  /*58c0*/  @!P0 BRA `(.L_x_100) ;  /* 0x0000004800f48947 */ /* 0x00cfea0003800000 */
.L_x_192:
[----:B------:R-:W3:Y:S01]  /*58d0*/  LDC.64 R10, c[0x0][0xb10] ;  /* 0x0002c400ff0a7b82 */ /* 0x000ee20000000a00 */
[----:B------:R-:W4:Y:S01]  /*58e0*/  LDS.128 R16, [R16+0x110] ;  /* 0x0001100010107984 */ /* 0x000f220000000c00 */
[----:B-1----:R-:W-:Y:S01]  /*58f0*/  ISETP.NE.AND P1, PT, R41, 0x1, PT ;  /* 0x000000012900780c */ /* 0x002fe20003f25270 */
[----:B--2---:R-:W-:Y:S01]  /*5900*/  VIADD R0, R0, 0x90 ;  /* 0x0000009000007836 */ /* 0x004fe20000000000 */
[----:B------:R-:W-:Y:S04]  /*5910*/  ISETP.GE.AND P0, PT, R40, 0x1, PT ;  /* 0x000000012800780c */ /* 0x000fe80003f06270 */
[----:B------:R-:W1:Y:S01]  /*5920*/  LDC.64 R8, c[0x0][0xb18] ;  /* 0x0002c600ff087b82 */ /* 0x000e620000000a00 */
[----:B------:R-:W-:Y:S01]  /*5930*/  PRMT R0, RZ, 0x654, R0 ;  /* 0x00000654ff007816 */ /* 0x000fe20000000000 */
[----:B------:R-:W-:Y:S01]  /*5940*/  @!PT LDS RZ, [RZ] ;  /* 0x00000000fffff984 */ /* 0x000fe20000000800 */
[----:B------:R-:W-:Y:S01]  /*5950*/  @!PT LDS RZ, [RZ] ;  /* 0x00000000fffff984 */ /* 0x000fe20000000800 */
[----:B------:R-:W-:Y:S01]  /*5960*/  @!PT LDS RZ, [RZ] ;  /* 0x00000000fffff984 */ /* 0x000fe20000000800 */
[----:B------:R-:W-:Y:S01]  /*5970*/  @!PT LDS RZ, [RZ] ;  /* 0x00000000fffff984 */ /* 0x000fe20000000800 */
[----:B------:R2:W-:Y:S06]  /*5980*/  MEMBAR.ALL.CTA ;  /* 0x0000000000007992 */ /* 0x0005ec0000008000 */
[----:B--2---:R-:W2:Y:S01]  /*5990*/  FENCE.VIEW.ASYNC.S ;  /* 0x00000000000073c6 */ /* 0x004ea20000000000 */
[----:B------:R-:W1:Y:S08]  /*59a0*/  @!P1 LDC R12, c[0x0][0xb20] ;  /* 0x0002c800ff0c9b82 */ /* 0x000e700000000800 */
[----:B------:R-:W1:Y:S01]  /*59b0*/  @!P1 LDC R7, c[0x0][0xb0c] ;  /* 0x0002c300ff079b82 */ /* 0x000e620000000800 */
[----:B--2---:R2:W-:Y:S01]  /*59c0*/  SYNCS.ARRIVE.TRANS64.RED.A1T0 RZ, [R0+URZ], RZ ;  /* 0x000000ff00ff79a7 */ /* 0x0045e200081004ff */
[----:B----4-:R-:W-:Y:S04]  /*59d0*/  LOP3.LUT P4, RZ, R18, 0x1, RZ, 0xc0, !PT ;  /* 0x0000000112ff7812 */ /* 0x010fe8000788c0ff */
[----:B------:R-:W-:Y:S09]  /*59e0*/  P2R R107, PR, RZ, 0x10 ;  /* 0x00000010ff6b7803 */ /* 0x000ff20000000000 */
[----:B------:R-:W-:Y:S02]  /*59f0*/  @P4 MOV R44, R16 ;  /* 0x00000010002c4202 */ /* 0x000fe40000000f00 */
[----:B------:R-:W-:Y:S01]  /*5a00*/  @P4 LOP3.LUT R43, R17, 0xffff, RZ, 0xc0, !PT ;  /* 0x0000ffff112b4812 */ /* 0x000fe200078ec0ff */
[----:B--23--:R-:W-:Y:S06]  /*5a10*/  @!P0 BRA `(.L_x_101) ;  /* 0x0000000000a48947 */ /* 0x00cfec0003800000 */
[----:B------:R-:W-:Y:S01]  /*5a20*/  IMAD.HI.U32 R0, R94, R39, RZ ;  /* 0x000000275e007227 */ /* 0x000fe200078e00ff */
[----:B------:R-:W-:Y:S02]  /*5a30*/  ISETP.NE.AND P0, PT, R38, 0x1, PT ;  /* 0x000000012600780c */ /* 0x000fe40003f05270 */
[----:B------:R-:W-:Y:S01]  /*5a40*/  ISETP.NE.AND P2, PT, R40, 0x1, PT ;  /* 0x000000012800780c */ /* 0x000fe20003f45270 */
[----:B------:R-:W-:Y:S01]  /*5a50*/  IMAD.HI.U32 R4, R95, R88, RZ ;  /* 0x000000585f047227 */ /* 0x000fe200078e00ff */
[----:B------:R-:W-:Y:S02]  /*5a60*/  SHF.R.U32.HI R0, RZ, R93, R0 ;  /* 0x0000005dff007219 */ /* 0x000fe40000011600 */
[----:B------:R-:W-:Y:S01]  /*5a70*/  ISETP.NE.AND P3, PT, R42, 0x1, PT ;  /* 0x000000012a00780c */ /* 0x000fe20003f65270 */
[----:B------:R-:W-:Y:S01]  /*5a80*/  IMAD.HI.U32 R6, R43, R39, RZ ;  /* 0x000000272b067227 */ /* 0x000fe200078e00ff */
[-C--:B------:R-:W-:Y:S02]  /*5a90*/  SHF.R.U32.HI R4, RZ, R89.reuse, R4 ;  /* 0x00000059ff047219 */ /* 0x080fe40000011604 */
[----:B------:R-:W-:Y:S01]  /*5aa0*/  SEL R0, R94, R0, !P0 ;  /* 0x000000005e007207 */ /* 0x000fe20004000000 */
[----:B------:R-:W-:Y:S01]  /*5ab0*/  IMAD.HI.U32 R5, R44, R88, RZ ;  /* 0x000000582c057227 */ /* 0x000fe200078e00ff */
[----:B------:R-:W-:Y:S03]  /*5ac0*/  SEL R4, R95, R4, !P3 ;  /* 0x000000045f047207 */ /* 0x000fe60005800000 */
[-C--:B------:R-:W-:Y:S01]  /*5ad0*/  IMAD.HI.U32 R3, R0, R36.reuse, RZ ;  /* 0x0000002400037227 */ /* 0x080fe200078e00ff */
[----:B------:R-:W-:Y:S03]  /*5ae0*/  SHF.R.U32.HI R5, RZ, R89, R5 ;  /* 0x00000059ff057219 */ /* 0x000fe60000011605 */
[----:B------:R-:W-:Y:S01]  /*5af0*/  IMAD.HI.U32 R2, R4, R36, RZ ;  /* 0x0000002404027227 */ /* 0x000fe200078e00ff */
[----:B------:R-:W-:Y:S02]  /*5b00*/  @P2 SHF.R.U32.HI R0, RZ, R37, R3 ;  /* 0x00000025ff002219 */ /* 0x000fe40000011603 */
[----:B------:R-:W-:Y:S02]  /*5b10*/  SHF.R.U32.HI R3, RZ, R93, R6 ;  /* 0x0000005dff037219 */ /* 0x000fe40000011606 */
[----:B------:R-:W-:Y:S01]  /*5b20*/  @P2 SHF.R.U32.HI R4, RZ, R37, R2 ;  /* 0x00000025ff042219 */ /* 0x000fe20000011602 */
[----:B------:R-:W-:Y:S01]  /*5b30*/  IMAD R0, R40, R0, RZ ;  /* 0x0000000028007224 */ /* 0x000fe200078e02ff */
[----:B------:R-:W-:Y:S02]  /*5b40*/  SEL R3, R43, R3, !P0 ;  /* 0x000000032b037207 */ /* 0x000fe40004000000 */
[----:B------:R-:W-:Y:S01]  /*5b50*/  SEL R2, R44, R5, !P3 ;  /* 0x000000052c027207 */ /* 0x000fe20005800000 */
[----:B------:R-:W-:Y:S01]  /*5b60*/  IMAD R5, R40, R4, RZ ;  /* 0x0000000428057224 */ /* 0x000fe200078e02ff */
[C---:B------:R-:W-:Y:S01]  /*5b70*/  ISETP.GE.AND P0, PT, R3.reuse, R0, PT ;  /* 0x000000000300720c */ /* 0x040fe20003f06270 */
[C---:B------:R-:W-:Y:S03]  /*5b80*/  IMAD.HI.U32 R0, R3.reuse, R36, RZ ;  /* 0x0000002403007227 */ /* 0x040fe600078e00ff */
[C---:B------:R-:W-:Y:S02]  /*5b90*/  ISETP.GE.OR P0, PT, R2.reuse, R5, P0 ;  /* 0x000000050200720c */ /* 0x040fe40000706670 */
[----:B------:R-:W-:Y:S04]  /*5ba0*/  SHF.R.U32.HI R0, RZ, R37, R0 ;  /* 0x00000025ff007219 */ /* 0x000fe80000011600 */
[C---:B------:R-:W-:Y:S05]  /*5bb0*/  SEL R6, R3.reuse, R0, !P2 ;  /* 0x0000000003067207 */ /* 0x040fea0005000000 */
        /* <DEDUP_REMOVED lines=14> */
[----:B------:R-:W-:Y:S07]  /*5ca0*/  IMAD R43, R3, R38, R43 ;  /* 0x00000026032b7224 */ /* 0x000fee00078e022b */
.L_x_101:
[----:B-1----:R-:W-:Y:S01]  /*5cb0*/  @!P1 ISETP.NE.AND P0, PT, R8, 0x1, PT ;  /* 0x000000010800980c */ /* 0x002fe20003f05270 */
[----:B------:R-:W-:Y:S01]  /*5cc0*/  @!P1 IMAD.HI.U32 R2, R43, R9, RZ ;  /* 0x000000092b029227 */ /* 0x000fe200078e00ff */
[----:B------:R-:W-:Y:S01]  /*5cd0*/  R2UR UR42, R14 ;  /* 0x000000000e2a72ca */ /* 0x000fe200000e0000 */
[----:B------:R-:W-:Y:S01]  /*5ce0*/  BSSY.RECONVERGENT B6, `(.L_x_102) ;  /* 0x0000031000067945 */ /* 0x000fe20003800200 */
[----:B------:R-:W-:Y:S01]  /*5cf0*/  R2UR UR41, R15 ;  /* 0x000000000f2972ca */ /* 0x000fe200000e0000 */
[C---:B------:R-:W-:Y:S01]  /*5d00*/  @!P1 IMAD.HI.U32 R0, R44.reuse, R10, RZ ;  /* 0x0000000a2c009227 */ /* 0x040fe200078e00ff */
[----:B------:R-:W-:Y:S02]  /*5d10*/  @!P1 SHF.R.U32.HI R2, RZ, R12, R2 ;  /* 0x0000000cff029219 */ /* 0x000fe40000011602 */
[----:B------:R-:W-:Y:S01]  /*5d20*/  @!P1 ISETP.NE.AND P2, PT, R7, 0x1, PT ;  /* 0x000000010700980c */ /* 0x000fe20003f45270 */
[----:B------:R-:W-:Y:S01]  /*5d30*/  VIADD R109, R109, 0x1 ;  /* 0x000000016d6d7836 */ /* 0x000fe20000000000 */
[----:B------:R-:W-:Y:S02]  /*5d40*/  @!P1 SEL R2, R43, R2, !P0 ;  /* 0x000000022b029207 */ /* 0x000fe40004000000 */
[----:B------:R-:W-:Y:S02]  /*5d50*/  @!P1 SHF.R.U32.HI R0, RZ, R11, R0 ;  /* 0x0000000bff009219 */ /* 0x000fe40000011600 */
[----:B------:R-:W-:Y:S01]  /*5d60*/  LOP3.LUT P0, RZ, R97, 0x1b0, RZ, 0xc0, !PT ;  /* 0x000001b061ff7812 */ /* 0x000fe2000780c0ff */
[----:B------:R-:W-:Y:S01]  /*5d70*/  USHF.L.U32 UR42, UR42, 0x6, URZ ;  /* 0x000000062a2a7899 */ /* 0x000fe200080006ff */
[----:B------:R-:W-:Y:S01]  /*5d80*/  @!P1 SEL R3, R44, R0, !P2 ;  /* 0x000000002c039207 */ /* 0x000fe20005000000 */
[----:B------:R-:W-:Y:S01]  /*5d90*/  USHF.L.U32 UR41, UR41, 0x8, URZ ;  /* 0x0000000829297899 */ /* 0x000fe200080006ff */
[----:B------:R-:W-:Y:S03]  /*5da0*/  @P4 SHF.R.U32.HI R98, RZ, 0x10, R17 ;  /* 0x00000010ff624819 */ /* 0x000fe60000011611 */
[----:B------:R-:W-:Y:S02]  /*5db0*/  @!P1 IMAD.IADD R0, R2, 0x1, -R3 ;  /* 0x0000000102009824 */ /* 0x000fe400078e0a03 */
[----:B------:R-:W-:Y:S02]  /*5dc0*/  @!P1 IMAD.IADD R2, R3, 0x1, -R2 ;  /* 0x0000000103029824 */ /* 0x000fe400078e0a02 */
[----:B------:R-:W-:Y:S02]  /*5dd0*/  @!P1 IMAD R44, R0, R7, R44 ;  /* 0x00000007002c9224 */ /* 0x000fe400078e022c */
[----:B------:R-:W-:Y:S01]  /*5de0*/  @!P1 IMAD R43, R2, R8, R43 ;  /* 0x00000008022b9224 */ /* 0x000fe200078e022b */
[----:B------:R-:W-:Y:S06]  /*5df0*/  @!P0 BRA `(.L_x_103) ;  /* 0x00000000007c8947 */ /* 0x000fec0003800000 */
[----:B------:R-:W1:Y:S01]  /*5e00*/  LDCU.64 UR8, c[0x4][0x80] ;  /* 0x01001000ff0877ac */ /* 0x000e620008000a00 */
[----:B------:R-:W-:Y:S01]  /*5e10*/  MOV R2, 0x0 ;  /* 0x0000000000027802 */ /* 0x000fe20000000f00 */
[----:B------:R-:W-:Y:S02]  /*5e20*/  HFMA2 R12, -RZ, RZ, 0, 5.9604644775390625e-08 ;  /* 0x00000001ff0c7431 */ /* 0x000fe400000001ff */
[----:B------:R-:W-:Y:S01]  /*5e30*/  IMAD.MOV.U32 R8, RZ, RZ, 0x70 ;  /* 0x00000070ff087424 */ /* 0x000fe200078e00ff */
[----:B------:R2:W3:Y:S01]  /*5e40*/  LDC.64 R14, c[0x4][R2] ;  /* 0x01000000020e7b82 */ /* 0x0004e20000000a00 */
[----:B------:R-:W4:Y:S01]  /*5e50*/  LDCU.64 UR6, c[0x4][0x88] ;  /* 0x01001100ff0677ac */ /* 0x000f220008000a00 */
[----:B------:R-:W-:Y:S01]  /*5e60*/  IMAD.MOV.U32 R13, RZ, RZ, RZ ;  /* 0x000000ffff0d7224 */ /* 0x000fe200078e00ff */
[----:B------:R-:W2:Y:S01]  /*5e70*/  LDCU.64 UR4, c[0x4][0x8] ;  /* 0x01000100ff0477ac */ /* 0x000ea20008000a00 */
[----:B-1----:R-:W-:Y:S01]  /*5e80*/  MOV R5, UR9 ;  /* 0x0000000900057c02 */ /* 0x002fe20008000f00 */
[----:B------:R-:W-:Y:S01]  /*5e90*/  IMAD.U32 R4, RZ, RZ, UR8 ;  /* 0x00000008ff047e24 */ /* 0x000fe2000f8e00ff */
[----:B----4-:R-:W-:Y:S01]  /*5ea0*/  MOV R7, UR7 ;  /* 0x0000000700077c02 */ /* 0x010fe20008000f00 */
[----:B------:R-:W-:Y:S01]  /*5eb0*/  IMAD.U32 R6, RZ, RZ, UR6 ;  /* 0x00000006ff067e24 */ /* 0x000fe2000f8e00ff */
[----:B--2---:R-:W-:Y:S01]  /*5ec0*/  MOV R11, UR5 ;  /* 0x00000005000b7c02 */ /* 0x004fe20008000f00 */
[----:B------:R-:W-:Y:S02]  /*5ed0*/  IMAD.U32 R10, RZ, RZ, UR4 ;  /* 0x00000004ff0a7e24 */ /* 0x000fe4000f8e00ff */
[----:B------:R-:W-:Y:S07]  /*5ee0*/  LEPC R20, `(.L_x_104) ;  /* 0x000000001014794e */ /* 0x000fee0000000000 */
[----:B---3-5:R-:W-:Y:S05]  /*5ef0*/  CALL.ABS.NOINC R14 ;  /* 0x000000000e007343 */ /* 0x028fea0003c00000 */
.L_x_104:
[----:B------:R-:W1:Y:S01]  /*5f00*/  LDCU.64 UR8, c[0x4][0x80] ;  /* 0x01001000ff0877ac */ /* 0x000e620008000a00 */
[----:B------:R-:W2:Y:S01]  /*5f10*/  LDC.64 R2, c[0x4][R2] ;  /* 0x0100000002027b82 */ /* 0x000ea20000000a00 */
[----:B------:R-:W-:Y:S02]  /*5f20*/  HFMA2 R12, -RZ, RZ, 0, 5.9604644775390625e-08 ;  /* 0x00000001ff0c7431 */ /* 0x000fe400000001ff */
[----:B------:R-:W-:Y:S02]  /*5f30*/  IMAD.MOV.U32 R8, RZ, RZ, 0x70 ;  /* 0x00000070ff087424 */ /* 0x000fe400078e00ff */
[----:B------:R-:W-:Y:S01]  /*5f40*/  IMAD.MOV.U32 R13, RZ, RZ, RZ ;  /* 0x000000ffff0d7224 */ /* 0x000fe200078e00ff */
[----:B------:R-:W3:Y:S01]  /*5f50*/  LDCU.64 UR6, c[0x4][0x88] ;  /* 0x01001100ff0677ac */ /* 0x000ee20008000a00 */
[----:B------:R-:W4:Y:S01]  /*5f60*/  LDCU.64 UR4, c[0x4][0x8] ;  /* 0x01000100ff0477ac */ /* 0x000f220008000a00 */
[----:B-1----:R-:W-:Y:S02]  /*5f70*/  MOV R4, UR8 ;  /* 0x0000000800047c02 */ /* 0x002fe40008000f00 */
[----:B------:R-:W-:Y:S02]  /*5f80*/  MOV R5, UR9 ;  /* 0x0000000900057c02 */ /* 0x000fe40008000f00 */
[----:B---3--:R-:W-:Y:S01]  /*5f90*/  MOV R7, UR7 ;  /* 0x0000000700077c02 */ /* 0x008fe20008000f00 */
[----:B------:R-:W-:Y:S01]  /*5fa0*/  IMAD.U32 R6, RZ, RZ, UR6 ;  /* 0x00000006ff067e24 */ /* 0x000fe2000f8e00ff */
[----:B----4-:R-:W-:Y:S01]  /*5fb0*/  MOV R11, UR5 ;  /* 0x00000005000b7c02 */ /* 0x010fe20008000f00 */
[----:B------:R-:W-:Y:S02]  /*5fc0*/  IMAD.U32 R10, RZ, RZ, UR4 ;  /* 0x00000004ff0a7e24 */ /* 0x000fe4000f8e00ff */
[----:B------:R-:W-:Y:S07]  /*5fd0*/  LEPC R20, `(.L_x_103) ;  /* 0x000000001014794e */ /* 0x000fee0000000000 */
[----:B--2---:R-:W-:Y:S05]  /*5fe0*/  CALL.ABS.NOINC R2 ;  /* 0x0000000002007343 */ /* 0x004fea0003c00000 */
.L_x_103:
[----:B------:R-:W-:Y:S05]  /*5ff0*/  BSYNC.RECONVERGENT B6 ;  /* 0x0000000000067941 */ /* 0x000fea0003800200 */
.L_x_102:
[----:B------:R-:W-:Y:S01]  /*6000*/  ISETP.NE.U32.AND P4, PT, R86, RZ, PT ;  /* 0x000000ff5600720c */ /* 0x000fe20003f85070 */
[----:B------:R-:W-:Y:S01]  /*6010*/  UISETP.NE.AND UP2, UPT, UR50, URZ, UPT ;  /* 0x000000ff3200728c */ /* 0x000fe2000bf45270 */
[----:B------:R-:W-:Y:S01]  /*6020*/  ISETP.NE.U32.AND P2, PT, RZ, UR38, PT ;  /* 0x00000026ff007c0c */ /* 0x000fe2000bf45070 */
[----:B------:R-:W-:Y:S01]  /*6030*/  UISETP.NE.U32.AND UP1, UPT, UR44, URZ, UPT ;  /* 0x000000ff2c00728c */ /* 0x000fe2000bf25070 */
[----:B------:R-:W-:Y:S01]  /*6040*/  ISETP.NE.AND.EX P4, PT, R87, RZ, PT, P4 ;  /* 0x000000ff5700720c */ /* 0x000fe20003f85340 */
[----:B------:R-:W-:Y:S01]  /*6050*/  UPLOP3.LUT UP0, UPT, UPT, UPT, UPT, 0x40, 0x4 ;  /* 0x000000000004789c */ /* 0x000fe20003f0e870 */
[----:B------:R-:W-:Y:S01]  /*6060*/  ISETP.NE.AND.EX P2, PT, RZ, UR39, PT, P2 ;  /* 0x00000027ff007c0c */ /* 0x000fe2000bf45320 */
[----:B------:R-:W-:Y:S01]  /*6070*/  UISETP.NE.AND.EX UP1, UPT, UR45, URZ, UPT, UP1 ;  /* 0x000000ff2d00728c */ /* 0x000fe2000bf25310 */
[----:B------:R-:W-:Y:S04]  /*6080*/  PLOP3.LUT P1, PT, PT, PT, UP2, 0x80, 0x8 ;  /* 0x000000000008781c */ /* 0x000fe80003f2f028 */
[----:B------:R-:W-:Y:S06]  /*6090*/  @UP2 UPLOP3.LUT UP0, UPT, UPT, UPT, UP1, 0x80, 0x8 ;  /* 0x000000000008289c */ /* 0x000fec0003f0f010 */
[----:B------:R-:W-:Y:S01]  /*60a0*/  PLOP3.LUT P0, PT, PT, PT, UP0, 0x80, 0x8 ;  /* 0x000000000008781c */ /* 0x000fe20003f0f008 */
[----:B------:R-:W-:Y:S01]  /*60b0*/  @!UPT UIADD3 URZ, UPT, UPT, URZ, URZ, URZ ;  /* 0x000000fffffff290 */ /* 0x000fe2000fffe0ff */
[----:B------:R-:W-:Y:S11]  /*60c0*/  BRA.U !UP1, `(.L_x_105) ;  /* 0x0000000109387547 */ /* 0x000ff6000b800000 */
[----:B------:R-:W-:Y:S01]  /*60d0*/  UISETP.NE.U32.AND UP0, UPT, UR38, URZ, UPT ;  /* 0x000000ff2600728c */ /* 0x000fe2000bf05070 */
[----:B------:R-:W-:Y:S02]  /*60e0*/  HFMA2 R0, -RZ, RZ, 0, 5.9604644775390625e-08 ;  /* 0x00000001ff007431 */ /* 0x000fe400000001ff */
[----:B------:R-:W-:Y:S01]  /*60f0*/  IMAD.MOV.U32 R92, RZ, RZ, 0x1 ;  /* 0x00000001ff5c7424 */ /* 0x000fe200078e00ff */
[----:B------:R-:W-:Y:S06]  /*6100*/  UISETP.NE.AND.EX UP0, UPT, UR39, URZ, UPT, UP0 ;  /* 0x000000ff2700728c */ /* 0x000fec000bf05300 */
[----:B------:R-:W-:Y:S05]  /*6110*/  PLOP3.LUT P3, PT, PT, PT, UP0, 0x80, 0x8 ;  /* 0x000000000008781c */ /* 0x000fea0003f6f008 */
[----:B------:R-:W1:Y:S01]  /*6120*/  @UP0 LDCU.64 UR6, c[0x0][0x888] ;  /* 0x00011100ff0607ac */ /* 0x000e620008000a00 */
[----:B------:R-:W-:Y:S07]  /*6130*/  @UP0 UIMAD UR4, UR36, UR44, URZ ;  /* 0x0000002c240402a4 */ /* 0x000fee000f8e02ff */
[----:B------:R-:W-:Y:S01]  /*6140*/  @!P3 PRMT R92, R0, 0x7610, R92 ;  /* 0x00007610005cb816 */ /* 0x000fe2000000005c */
[----:B-1----:R-:W-:Y:S03]  /*6150*/  @UP0 UIMAD.WIDE UR6, UR4, 0x4, UR6 ;  /* 0x00000004040608a5 */ /* 0x002fe6000f8e0206 */
[----:B------:R-:W1:Y:S03]  /*6160*/  @!UP0 LDCU UR4, c[0x0][0x880] ;  /* 0x00011000ff0487ac */ /* 0x000e660008000800 */
[----:B------:R-:W-:Y:S01]  /*6170*/  IMAD.U32 R2, RZ, RZ, UR6 ;  /* 0x00000006ff027e24 */ /* 0x000fe2000f8e00ff */
[----:B------:R-:W-:Y:S05]  /*6180*/  MOV R3, UR7 ;  /* 0x0000000700037c02 */ /* 0x000fea0008000f00 */
[----:B-----5:R2:W5:Y:S02]  /*6190*/  @P3 LDG.E R49, desc[UR46][R2.64] ;  /* 0x0000002e02313981 */ /* 0x020564000c1e1900 */
[----:B-12---:R-:W-:Y:S02]  /*61a0*/  @!P3 IMAD.U32 R49, RZ, RZ, UR4 ;  /* 0x00000004ff31be24 */ /* 0x006fe4000f8e00ff */
.L_x_105:
[----:B------:R-:W-:Y:S05]  /*61b0*/  @!P4 BRA `(.L_x_106) ;  /* 0x000000000020c947 */ /* 0x000fea0003800000 */
[----:B------:R-:W-:Y:S04]  /*61c0*/  ISETP.NE.U32.AND P3, PT, R84, RZ, PT ;  /* 0x000000ff5400720c */ /* 0x000fe80003f65070 */
[----:B------:R-:W-:Y:S11]  /*61d0*/  ISETP.NE.AND.EX P3, PT, R85, RZ, PT, P3 ;  /* 0x000000ff5500720c */ /* 0x000ff60003f65330 */
[----:B------:R-:W-:Y:S02]  /*61e0*/  @!UPT UIADD3 URZ, UPT, UPT, URZ, URZ, URZ ;  /* 0x000000fffffff290 */ /* 0x000fe4000fffe0ff */
[----:B------:R-:W1:Y:S01]  /*61f0*/  @P3 LDC.64 R2, c[0x0][0x8a8] ;  /* 0x00022a00ff023b82 */ /* 0x000e620000000a00 */
[----:B------:R-:W-:Y:S04]  /*6200*/  @P3 IMAD R0, R86, UR36, RZ ;  /* 0x0000002456003c24 */ /* 0x000fe8000f8e02ff */
[----:B-1----:R-:W-:Y:S05]  /*6210*/  @P3 IMAD.WIDE R2, R0, 0x4, R2 ;  /* 0x0000000400023825 */ /* 0x002fea00078e0202 */
[----:B-----5:R1:W5:Y:S02]  /*6220*/  @P3 LDG.E R47, desc[UR46][R2.64] ;  /* 0x0000002e022f3981 */ /* 0x020364000c1e1900 */
[----:B-1----:R-:W2:Y:S02]  /*6230*/  @!P3 LDC R47, c[0x0][0x8a0] ;  /* 0x00022800ff2fbb82 */ /* 0x002ea40000000800 */
.L_x_106:
[----:B-----5:R-:W-:Y:S01]  /*6240*/  FSETP.NEU.AND P3, PT, R49, RZ, PT ;  /* 0x000000ff3100720b */ /* 0x020fe20003f6d000 */
[----:B------:R-:W-:Y:S01]  /*6250*/  BSSY B1, `(.L_x_107) ;  /* 0x0000039000017945 */ /* 0x000fe20003800000 */
[----:B------:R-:W-:Y:S01]  /*6260*/  SEL R3, RZ, 0xffffffff, P2 ;  /* 0xffffffffff037807 */ /* 0x000fe20001000000 */
[----:B------:R-:W-:Y:S01]  /*6270*/  IMAD.MOV.U32 R61, RZ, RZ, 0x1 ;  /* 0x00000001ff3d7424 */ /* 0x000fe200078e00ff */
[----:B------:R-:W-:Y:S01]  /*6280*/  @P1 LOP3.LUT P2, RZ, R92, 0xff, RZ, 0xc0, !PT ;  /* 0x000000ff5cff1812 */ /* 0x000fe2000784c0ff */
[----:B------:R-:W-:Y:S01]  /*6290*/  IMAD R48, R45, 0x80, R46 ;  /* 0x000000802d307824 */ /* 0x000fe200078e022e */
[----:B------:R-:W-:Y:S01]  /*62a0*/  @P1 SEL R0, RZ, 0xffffffff, P3 ;  /* 0xffffffffff001807 */ /* 0x000fe20001800000 */
[----:B------:R-:W-:Y:S01]  /*62b0*/  IMAD R110, R105, -0x10, R103 ;  /* 0xfffffff0696e7824 */ /* 0x000fe200078e0267 */
[----:B------:R-:W-:Y:S01]  /*62c0*/  LOP3.LUT R101, R101, 0x1, RZ, 0x3c, !PT ;  /* 0x0000000165657812 */ /* 0x000fe200078e3cff */
[----:B------:R-:W-:Y:S01]  /*62d0*/  IMAD.MOV.U32 R60, RZ, RZ, RZ ;  /* 0x000000ffff3c7224 */ /* 0x000fe200078e00ff */
[----:B------:R-:W-:Y:S02]  /*62e0*/  @P0 SEL R0, R3, R0, !P2 ;  /* 0x0000000003000207 */ /* 0x000fe40005000000 */
[----:B------:R-:W-:Y:S02]  /*62f0*/  CS2R R82, SRZ ;  /* 0x0000000000527805 */ /* 0x000fe4000001ff00 */
[----:B------:R-:W-:Y:S02]  /*6300*/  LEA R112, R45, UR48, 0x3 ;  /* 0x000000302d707c11 */ /* 0x000fe4000f8e18ff */
[----:B------:R-:W-:Y:S02]  /*6310*/  CS2R R80, SRZ ;  /* 0x0000000000507805 */ /* 0x000fe4000001ff00 */
[----:B------:R-:W-:Y:S02]  /*6320*/  @P1 LOP3.LUT R0, R0, 0x1, RZ, 0xc0, !PT ;  /* 0x0000000100001812 */ /* 0x000fe400078ec0ff */
[----:B------:R-:W-:Y:S02]  /*6330*/  CS2R R74, SRZ ;  /* 0x00000000004a7805 */ /* 0x000fe4000001ff00 */
[----:B------:R-:W-:Y:S02]  /*6340*/  PLOP3.LUT P2, PT, PT, PT, UP1, 0x80, 0x8 ;  /* 0x000000000008781c */ /* 0x000fe40003f4f018 */
[----:B------:R-:W-:Y:S02]  /*6350*/  CS2R R72, SRZ ;  /* 0x0000000000487805 */ /* 0x000fe4000001ff00 */
[----:B------:R-:W-:Y:S02]  /*6360*/  ISETP.NE.U32.OR P5, PT, R0, 0x1, !P1 ;  /* 0x000000010000780c */ /* 0x000fe40004fa5470 */
[----:B------:R-:W-:Y:S02]  /*6370*/  CS2R R66, SRZ ;  /* 0x0000000000427805 */ /* 0x000fe4000001ff00 */
[----:B------:R-:W-:Y:S02]  /*6380*/  LOP3.LUT P4, R108, R92, 0xff, RZ, 0xc0, !PT ;  /* 0x000000ff5c6c7812 */ /* 0x000fe4000788c0ff */
[----:B------:R-:W-:Y:S02]  /*6390*/  CS2R R64, SRZ ;  /* 0x0000000000407805 */ /* 0x000fe4000001ff00 */
[----:B------:R-:W-:Y:S02]  /*63a0*/  SEL R2, RZ, 0xffffffff, P3 ;  /* 0xffffffffff027807 */ /* 0x000fe40001800000 */
[----:B------:R-:W-:Y:S02]  /*63b0*/  CS2R R58, SRZ ;  /* 0x00000000003a7805 */ /* 0x000fe4000001ff00 */
[----:B------:R-:W-:Y:S02]  /*63c0*/  P2R R111, PR, RZ, 0x20 ;  /* 0x00000020ff6f7803 */ /* 0x000fe40000000000 */
[----:B------:R-:W-:Y:S02]  /*63d0*/  CS2R R56, SRZ ;  /* 0x0000000000387805 */ /* 0x000fe4000001ff00 */
[----:B------:R-:W-:Y:S02]  /*63e0*/  @P2 SEL R2, R3, R2, !P4 ;  /* 0x0000000203022207 */ /* 0x000fe40006000000 */
[----:B------:R-:W-:Y:S02]  /*63f0*/  @P5 SHF.L.U32 R0, R101, 0x1f, RZ ;  /* 0x0000001f65005819 */ /* 0x000fe400000006ff */
[----:B------:R-:W-:Y:S02]  /*6400*/  LOP3.LUT R2, R2, 0x1, RZ, 0xc0, !PT ;  /* 0x0000000102027812 */ /* 0x000fe400078ec0ff */
[----:B------:R1:W3:Y:S02]  /*6410*/  @P5 SYNCS.PHASECHK.TRANS64.TRYWAIT P1, [UR48+0x30], R0 ;  /* 0x00003000ff0055a7 */ /* 0x0002e40008021130 */
[----:B------:R-:W-:Y:S04]  /*6420*/  ISETP.NE.U32.AND P2, PT, R2, 0x1, PT ;  /* 0x000000010200780c */ /* 0x000fe80003f45070 */
[----:B------:R-:W-:Y:S02]  /*6430*/  P2R R62, PR, RZ, 0x4 ;  /* 0x00000004ff3e7803 */ /* 0x000fe40000000000 */
[----:B-1----:R-:W-:Y:S04]  /*6440*/  SHF.L.U32 R0, R100, 0x1f, RZ ;  /* 0x0000001f64007819 */ /* 0x002fe800000006ff */
[----:B------:R1:W4:Y:S01]  /*6450*/  SYNCS.PHASECHK.TRANS64.TRYWAIT P0, [R112+URZ+0xa0], R0 ;  /* 0x0000a000700075a7 */ /* 0x00032200080011ff */
[----:B---3--:R-:W-:Y:S01]  /*6460*/  @P5 SEL R61, RZ, 0x1, !P1 ;  /* 0x00000001ff3d5807 */ /* 0x008fe20004800000 */
[----:B-1----:R-:W-:Y:S06]  /*6470*/  @!P5 BRA `(.L_x_108) ;  /* 0x000000000058d947 */ /* 0x002fec0003800000 */
[----:B------:R-:W-:Y:S01]  /*6480*/  IMAD.MOV.U32 R83, RZ, RZ, RZ ;  /* 0x000000ffff537224 */ /* 0x000fe200078e00ff */
[----:B------:R-:W-:Y:S01]  /*6490*/  ISETP.NE.AND P1, PT, R61, RZ, PT ;  /* 0x000000ff3d00720c */ /* 0x000fe20003f25270 */
[----:B------:R-:W-:Y:S01]  /*64a0*/  BSSY B0, `(.L_x_109) ;  /* 0x000000c000007945 */ /* 0x000fe20003800000 */
[----:B------:R-:W-:Y:S02]  /*64b0*/  CS2R R58, SRZ ;  /* 0x00000000003a7805 */ /* 0x000fe4000001ff00 */
[----:B------:R-:W-:Y:S02]  /*64c0*/  CS2R R56, SRZ ;  /* 0x0000000000387805 */ /* 0x000fe4000001ff00 */
[----:B------:R-:W-:Y:S02]  /*64d0*/  CS2R R66, SRZ ;  /* 0x0000000000427805 */ /* 0x000fe4000001ff00 */
[----:B------:R-:W-:Y:S02]  /*64e0*/  CS2R R64, SRZ ;  /* 0x0000000000407805 */ /* 0x000fe4000001ff00 */
[----:B------:R-:W-:Y:S02]  /*64f0*/  CS2R R74, SRZ ;  /* 0x00000000004a7805 */ /* 0x000fe4000001ff00 */
[----:B------:R-:W-:Y:S02]  /*6500*/  CS2R R72, SRZ ;  /* 0x0000000000487805 */ /* 0x000fe4000001ff00 */
[----:B------:R-:W-:Y:S01]  /*6510*/  CS2R R80, SRZ ;  /* 0x0000000000507805 */ /* 0x000fe2000001ff00 */
[----:B------:R-:W-:Y:S06]  /*6520*/  @P1 BRA `(.L_x_110) ;  /* 0x00000000000c1947 */ /* 0x000fec0003800000 */
[----:B------:R-:W-:Y:S04]  /*6530*/  SHF.L.U32 R3, R101, 0x1f, RZ ;  /* 0x0000001f65037819 */ /* 0x000fe800000006ff */
[----:B------:R-:W1:Y:S02]  /*6540*/  SYNCS.PHASECHK.TRANS64.TRYWAIT P1, [UR48+0x30], R3 ;  /* 0x00003003ff0075a7 */ /* 0x000e640008021130 */
[----:B-1----:R-:W-:Y:S05]  /*6550*/  @!P1 BRA `(.L_x_111) ;  /* 0x0000003c00e49947 */ /* 0x002fea0003800000 */
.L_x_110:
[----:B------:R-:W-:Y:S05]  /*6560*/  BSYNC B0 ;  /* 0x0000000000007941 */ /* 0x000fea0003800000 */
.L_x_109:
[----:B------:R-:W-:Y:S01]  /*6570*/  ISETP.NE.AND P1, PT, R62, RZ, PT ;  /* 0x000000ff3e00720c */ /* 0x000fe20003f25270 */
[----:B------:R-:W-:Y:S11]  /*6580*/  HFMA2 R60, -RZ, RZ, 0, 5.9604644775390625e-08 ;  /* 0x00000001ff3c7431 */ /* 0x000ff600000001ff */
[----:B------:R-:W-:Y:S01]  /*6590*/  @!UPT UIADD3 URZ, UPT, UPT, URZ, URZ, URZ ;  /* 0x000000fffffff290 */ /* 0x000fe2000fffe0ff */
[----:B------:R3:W1:Y:S04]  /*65a0*/  @P1 LDS.128 R56, [R104] ;  /* 0x0000000068381984 */ /* 0x0006680000000c00 */
[----:B------:R3:W1:Y:S04]  /*65b0*/  @P1 LDS.128 R64, [R103+0x10] ;  /* 0x0000100067401984 */ /* 0x0006680000000c00 */
[----:B------:R3:W1:Y:S04]  /*65c0*/  @P1 LDS.128 R72, [R102+0x20] ;  /* 0x0000200066481984 */ /* 0x0006680000000c00 */
[----:B------:R3:W1:Y:S02]  /*65d0*/  @P1 LDS.128 R80, [R110+0x30] ;  /* 0x000030006e501984 */ /* 0x0006640000000c00 */
.L_x_108:
[----:B------:R-:W-:Y:S05]  /*65e0*/  BSYNC B1 ;  /* 0x0000000000017941 */ /* 0x000fea0003800000 */
.L_x_107:
[----:B-1----:R-:W-:Y:S04]  /*65f0*/  SHF.R.U32.HI R2, RZ, 0x15, R48 ;  /* 0x00000015ff027819 */ /* 0x002fe80000011630 */
[----:B------:R-:W-:Y:S01]  /*6600*/  LOP3.LUT P1, RZ, R2, 0x3, R96, 0x48, !PT ;  /* 0x0000000302ff7812 */ /* 0x000fe20007824860 */
[----:B------:R-:W-:Y:S01]  /*6610*/  @!UPT UIADD3 URZ, UPT, UPT, URZ, URZ, URZ ;  /* 0x000000fffffff290 */ /* 0x000fe2000fffe0ff */
[----:B----4-:R-:W-:Y:S11]  /*6620*/  @P0 BRA `(.L_x_112) ;  /* 0x0000000000080947 */ /* 0x010ff60003800000 */
[----:B------:R-:W1:Y:S02]  /*6630*/  SYNCS.PHASECHK.TRANS64.TRYWAIT P0, [R112+URZ+0xa0], R0 ;  /* 0x0000a000700075a7 */ /* 0x000e6400080011ff */
[----:B-1----:R-:W-:Y:S05]  /*6640*/  @!P0 BRA `(.L_x_113) ;  /* 0x0000003c00c08947 */ /* 0x002fea0003800000 */
.L_x_112:
[----:B------:R-:W-:Y:S05]  /*6650*/  @!P1 BRA `(.L_x_114) ;  /* 0x0000000000409947 */ /* 0x000fea0003800000 */
[----:B------:R-:W4:Y:S01]  /*6660*/  LDCU.64 UR8, c[0x4][0x70] ;  /* 0x01000e00ff0877ac */ /* 0x000f220008000a00 */
[----:B------:R-:W-:Y:S01]  /*6670*/  MOV R3, 0x0 ;  /* 0x0000000000037802 */ /* 0x000fe20000000f00 */
[----:B------:R-:W-:Y:S02]  /*6680*/  HFMA2 R12, -RZ, RZ, 0, 5.9604644775390625e-08 ;  /* 0x00000001ff0c7431 */ /* 0x000fe400000001ff */
[----:B------:R-:W-:Y:S02]  /*6690*/  IMAD.MOV.U32 R8, RZ, RZ, 0x192 ;  /* 0x00000192ff087424 */ /* 0x000fe400078e00ff */
[----:B------:R-:W-:Y:S01]  /*66a0*/  IMAD.MOV.U32 R13, RZ, RZ, RZ ;  /* 0x000000ffff0d7224 */ /* 0x000fe200078e00ff */
[----:B------:R-:W5:Y:S01]  /*66b0*/  LDCU.64 UR6, c[0x4][0x78] ;  /* 0x01000f00ff0677ac */ /* 0x000f620008000a00 */
[----:B------:R-:W1:Y:S01]  /*66c0*/  LDC.64 R2, c[0x4][R3] ;  /* 0x0100000003027b82 */ /* 0x000e620000000a00 */
[----:B------:R-:W2:Y:S01]  /*66d0*/  LDCU.64 UR4, c[0x4][0x10] ;  /* 0x01000200ff0477ac */ /* 0x000ea20008000a00 */
[----:B----4-:R-:W-:Y:S01]  /*66e0*/  MOV R5, UR9 ;  /* 0x0000000900057c02 */ /* 0x010fe20008000f00 */
[----:B------:R-:W-:Y:S01]  /*66f0*/  IMAD.U32 R4, RZ, RZ, UR8 ;  /* 0x00000008ff047e24 */ /* 0x000fe2000f8e00ff */
[----:B-----5:R-:W-:Y:S01]  /*6700*/  MOV R7, UR7 ;  /* 0x0000000700077c02 */ /* 0x020fe20008000f00 */
[----:B------:R-:W-:Y:S01]  /*6710*/  IMAD.U32 R6, RZ, RZ, UR6 ;  /* 0x00000006ff067e24 */ /* 0x000fe2000f8e00ff */
[----:B--2---:R-:W-:Y:S01]  /*6720*/  MOV R11, UR5 ;  /* 0x00000005000b7c02 */ /* 0x004fe20008000f00 */
[----:B------:R-:W-:Y:S02]  /*6730*/  IMAD.U32 R10, RZ, RZ, UR4 ;  /* 0x00000004ff0a7e24 */ /* 0x000fe4000f8e00ff */
[----:B------:R-:W-:Y:S07]  /*6740*/  LEPC R20, `(.L_x_114) ;  /* 0x000000001014794e */ /* 0x000fee0000000000 */
[----:B-1-3--:R-:W-:Y:S05]  /*6750*/  CALL.ABS.NOINC R2 ;  /* 0x0000000002007343 */ /* 0x00afea0003c00000 */
.L_x_114:
[----:B------:R-:W-:Y:S01]  /*6760*/  SHF.L.U32 R50, R56, 0x10, RZ ;  /* 0x0000001038327819 */ /* 0x000fe200000006ff */
[----:B------:R-:W-:Y:S05]  /*6770*/  WARPSYNC.ALL ;  /* 0x0000000000007948 */ /* 0x000fea0003800000 */
[----:B------:R-:W-:Y:S01]  /*6780*/  R2UR UR4, R48 ;  /* 0x00000000300472ca */ /* 0x000fe200000e0000 */
[----:B------:R-:W-:Y:S01]  /*6790*/  BSSY.RECONVERGENT B0, `(.L_x_115) ;  /* 0x000008c000007945 */ /* 0x000fe20003800200 */
[----:B------:R-:W-:Y:S02]  /*67a0*/  LOP3.LUT R51, R56, 0xffff0000, RZ, 0xc0, !PT ;  /* 0xffff000038337812 */ /* 0x000fe400078ec0ff */
[----:B------:R-:W-:Y:S02]  /*67b0*/  SHF.L.U32 R52, R57, 0x10, RZ ;  /* 0x0000001039347819 */ /* 0x000fe400000006ff */
[----:B------:R-:W-:Y:S07]  /*67c0*/  ISETP.NE.AND P0, PT, R106, RZ, PT ;  /* 0x000000ff6a00720c */ /* 0x000fee0003f05270 */
[----:B------:R-:W1:Y:S02]  /*67d0*/  LDTM.x32 R4, tmem[UR4] ;  /* 0x00000004000479ee */ /* 0x000e6400082c0000 */
[C---:B-12---:R-:W-:Y:S01]  /*67e0*/  FMUL R0, R47.reuse, R4 ;  /* 0x000000042f007220 */ /* 0x046fe20000400000 */
[C---:B------:R-:W-:Y:S01]  /*67f0*/  FMUL R2, R47.reuse, R5 ;  /* 0x000000052f027220 */ /* 0x040fe20000400000 */
[C---:B------:R-:W-:Y:S01]  /*6800*/  FMUL R4, R47.reuse, R8 ;  /* 0x000000082f047220 */ /* 0x040fe20000400000 */
[C---:B------:R-:W-:Y:S01]  /*6810*/  FMUL R3, R47.reuse, R6 ;  /* 0x000000062f037220 */ /* 0x040fe20000400000 */
[C---:B------:R-:W-:Y:S01]  /*6820*/  FMUL R5, R47.reuse, R9 ;  /* 0x000000092f057220 */ /* 0x040fe20000400000 */
[C---:B------:R-:W-:Y:S01]  /*6830*/  FMUL R8, R47.reuse, R12 ;  /* 0x0000000c2f087220 */ /* 0x040fe20000400000 */
[C---:B------:R-:W-:Y:S01]  /*6840*/  FMUL R6, R47.reuse, R10 ;  /* 0x0000000a2f067220 */ /* 0x040fe20000400000 */
[C---:B------:R-:W-:Y:S01]  /*6850*/  FMUL R9, R47.reuse, R13 ;  /* 0x0000000d2f097220 */ /* 0x040fe20000400000 */
[----:B------:R-:W-:Y:S01]  /*6860*/  FMUL R12, R47, R16 ;  /* 0x000000102f0c7220 */ /* 0x000fe20000400000 */
[----:B------:R-:W-:Y:S01]  /*6870*/  FFMA R0, R49, R50, R0 ;  /* 0x0000003231007223 */ /* 0x000fe20000000000 */
[C---:B------:R-:W-:Y:S01]  /*6880*/  FMUL R10, R47.reuse, R14 ;  /* 0x0000000e2f0a7220 */ /* 0x040fe20000400000 */
[C---:B------:R-:W-:Y:S01]  /*6890*/  FMUL R13, R47.reuse, R17 ;  /* 0x000000112f0d7220 */ /* 0x040fe20000400000 */
[----:B------:R-:W-:Y:S01]  /*68a0*/  FMUL R16, R47, R20 ;  /* 0x000000142f107220 */ /* 0x000fe20000400000 */
[----:B------:R-:W-:Y:S01]  /*68b0*/  FFMA R2, R49, R51, R2 ;  /* 0x0000003331027223 */ /* 0x000fe20000000002 */
[C---:B------:R-:W-:Y:S01]  /*68c0*/  FMUL R14, R47.reuse, R18 ;  /* 0x000000122f0e7220 */ /* 0x040fe20000400000 */
        /* <DEDUP_REMOVED lines=8> */
[----:B------:R-:W-:Y:S01]  /*6950*/  LOP3.LUT R32, R57, 0xffff0000, RZ, 0xc0, !PT ;  /* 0xffff000039207812 */ /* 0x000fe200078ec0ff */
[C---:B------:R-:W-:Y:S01]  /*6960*/  FMUL R26, R47.reuse, R30 ;  /* 0x0000001e2f1a7220 */ /* 0x040fe20000400000 */
[----:B------:R-:W-:Y:S01]  /*6970*/  FMUL R29, R47, R33 ;  /* 0x000000212f1d7220 */ /* 0x000fe20000400000 */
[----:B------:R-:W-:Y:S01]  /*6980*/  SHF.L.U32 R33, R58, 0x10, RZ ;  /* 0x000000103a217819 */ /* 0x000fe200000006ff */
[----:B------:R-:W-:Y:S01]  /*6990*/  FFMA R3, R49, R52, R3 ;  /* 0x0000003431037223 */ /* 0x000fe20000000003 */
[----:B------:R-:W-:Y:S01]  /*69a0*/  F2FP.BF16.F32.PACK_AB R52, R2, R0 ;  /* 0x000000000234723e */ /* 0x000fe200000010ff */
[----:B------:R-:W-:Y:S01]  /*69b0*/  FMUL R7, R47, R7 ;  /* 0x000000072f077220 */ /* 0x000fe20000400000 */
[----:B------:R-:W-:Y:S01]  /*69c0*/  SHF.L.U32 R0, R59, 0x10, RZ ;  /* 0x000000103b007819 */ /* 0x000fe200000006ff */
[----:B------:R-:W-:Y:S01]  /*69d0*/  FMUL R30, R47, R34 ;  /* 0x000000222f1e7220 */ /* 0x000fe20000400000 */
[----:B------:R-:W-:Y:S01]  /*69e0*/  LOP3.LUT R34, R58, 0xffff0000, RZ, 0xc0, !PT ;  /* 0xffff00003a227812 */ /* 0x000fe200078ec0ff */
[----:B------:R-:W-:Y:S01]  /*69f0*/  FFMA R7, R49, R32, R7 ;  /* 0x0000002031077223 */ /* 0x000fe20000000007 */
[----:B------:R-:W-:Y:S01]  /*6a00*/  LOP3.LUT R2, R59, 0xffff0000, RZ, 0xc0, !PT ;  /* 0xffff00003b027812 */ /* 0x000fe200078ec0ff */
[----:B------:R-:W-:Y:S01]  /*6a10*/  FFMA R4, R49, R33, R4 ;  /* 0x0000002131047223 */ /* 0x000fe20000000004 */
[----:B------:R-:W-:Y:S01]  /*6a20*/  FMUL R11, R47, R11 ;  /* 0x0000000b2f0b7220 */ /* 0x000fe20000400000 */
[----:B------:R-:W-:Y:S01]  /*6a30*/  FFMA R5, R49, R34, R5 ;  /* 0x0000002231057223 */ /* 0x000fe20000000005 */
[----:B------:R-:W-:Y:S01]  /*6a40*/  F2FP.BF16.F32.PACK_AB R53, R7, R3 ;  /* 0x000000030735723e */ /* 0x000fe200000010ff */
[C---:B------:R-:W-:Y:S01]  /*6a50*/  FFMA R6, R49.reuse, R0, R6 ;  /* 0x0000000031067223 */ /* 0x040fe20000000006 */
[C---:B------:R-:W-:Y:S01]  /*6a60*/  SHF.L.U32 R0, R64.reuse, 0x10, RZ ;  /* 0x0000001040007819 */ /* 0x040fe200000006ff */
[----:B------:R-:W-:Y:S01]  /*6a70*/  FFMA R11, R49, R2, R11 ;  /* 0x00000002310b7223 */ /* 0x000fe2000000000b */
[----:B------:R-:W-:Y:S01]  /*6a80*/  LOP3.LUT R2, R64, 0xffff0000, RZ, 0xc0, !PT ;  /* 0xffff000040027812 */ /* 0x000fe200078ec0ff */
[----:B------:R-:W-:Y:S01]  /*6a90*/  FMUL R15, R47, R15 ;  /* 0x0000000f2f0f7220 */ /* 0x000fe20000400000 */
[----:B------:R-:W-:Y:S01]  /*6aa0*/  SHF.L.U32 R3, R65, 0x10, RZ ;  /* 0x0000001041037819 */ /* 0x000fe200000006ff */
[----:B------:R-:W-:Y:S01]  /*6ab0*/  FFMA R8, R49, R0, R8 ;  /* 0x0000000031087223 */ /* 0x000fe20000000008 */
[----:B------:R-:W-:Y:S01]  /*6ac0*/  LOP3.LUT R0, R65, 0xffff0000, RZ, 0xc0, !PT ;  /* 0xffff000041007812 */ /* 0x000fe200078ec0ff */
[C---:B------:R-:W-:Y:S01]  /*6ad0*/  FFMA R9, R49.reuse, R2, R9 ;  /* 0x0000000231097223 */ /* 0x040fe20000000009 */
[C---:B------:R-:W-:Y:S01]  /*6ae0*/  SHF.L.U32 R2, R66.reuse, 0x10, RZ ;  /* 0x0000001042027819 */ /* 0x040fe200000006ff */
[----:B------:R-:W-:Y:S01]  /*6af0*/  FFMA R10, R49, R3, R10 ;  /* 0x00000003310a7223 */ /* 0x000fe2000000000a */
[----:B------:R-:W-:Y:S01]  /*6b00*/  SHF.L.U32 R3, R67, 0x10, RZ ;  /* 0x0000001043037819 */ /* 0x000fe200000006ff */
[C---:B------:R-:W-:Y:S01]  /*6b10*/  FFMA R15, R49.reuse, R0, R15 ;  /* 0x00000000310f7223 */ /* 0x040fe2000000000f */
[----:B------:R-:W-:Y:S01]  /*6b20*/  LOP3.LUT R0, R66, 0xffff0000, RZ, 0xc0, !PT ;  /* 0xffff000042007812 */ /* 0x000fe200078ec0ff */
[----:B------:R-:W-:Y:S01]  /*6b30*/  FFMA R12, R49, R2, R12 ;  /* 0x00000002310c7223 */ /* 0x000fe2000000000c */
[C---:B------:R-:W-:Y:S01]  /*6b40*/  SHF.L.U32 R2, R72.reuse, 0x10, RZ ;  /* 0x0000001048027819 */ /* 0x040fe200000006ff */
[----:B------:R-:W-:Y:S01]  /*6b50*/  FMUL R19, R47, R19 ;  /* 0x000000132f137220 */ /* 0x000fe20000400000 */
[----:B------:R-:W-:Y:S01]  /*6b60*/  F2FP.BF16.F32.PACK_AB R54, R5, R4 ;  /* 0x000000040536723e */ /* 0x000fe200000010ff */
[----:B------:R-:W-:Y:S01]  /*6b70*/  FFMA R13, R49, R0, R13 ;  /* 0x00000000310d7223 */ /* 0x000fe2000000000d */
[----:B------:R-:W-:Y:S01]  /*6b80*/  LOP3.LUT R0, R67, 0xffff0000, RZ, 0xc0, !PT ;  /* 0xffff000043007812 */ /* 0x000fe200078ec0ff */
[----:B------:R-:W-:Y:S01]  /*6b90*/  FFMA R14, R49, R3, R14 ;  /* 0x00000003310e7223 */ /* 0x000fe2000000000e */
[----:B------:R-:W-:Y:S01]  /*6ba0*/  LOP3.LUT R3, R72, 0xffff0000, RZ, 0xc0, !PT ;  /* 0xffff000048037812 */ /* 0x000fe200078ec0ff */
[----:B------:R-:W-:Y:S01]  /*6bb0*/  FMUL R23, R47, R23 ;  /* 0x000000172f177220 */ /* 0x000fe20000400000 */
[----:B------:R-:W-:Y:S01]  /*6bc0*/  F2FP.BF16.F32.PACK_AB R55, R11, R6 ;  /* 0x000000060b37723e */ /* 0x000fe200000010ff */
[----:B------:R-:W-:Y:S01]  /*6bd0*/  FFMA R19, R49, R0, R19 ;  /* 0x0000000031137223 */ /* 0x000fe20000000013 */
[----:B------:R-:W-:Y:S01]  /*6be0*/  SHF.L.U32 R0, R73, 0x10, RZ ;  /* 0x0000001049007819 */ /* 0x000fe200000006ff */
[----:B------:R-:W-:Y:S01]  /*6bf0*/  FFMA R16, R49, R2, R16 ;  /* 0x0000000231107223 */ /* 0x000fe20000000010 */
[----:B------:R-:W-:Y:S01]  /*6c00*/  LOP3.LUT R2, R73, 0xffff0000, RZ, 0xc0, !PT ;  /* 0xffff000049027812 */ /* 0x000fe200078ec0ff */
[----:B------:R-:W-:Y:S01]  /*6c10*/  FFMA R17, R49, R3, R17 ;  /* 0x0000000331117223 */ /* 0x000fe20000000011 */
[----:B------:R-:W-:Y:S01]  /*6c20*/  SHF.L.U32 R3, R75, 0x10, RZ ;  /* 0x000000104b037819 */ /* 0x000fe200000006ff */
[----:B------:R-:W-:Y:S01]  /*6c30*/  FFMA R18, R49, R0, R18 ;  /* 0x0000000031127223 */ /* 0x000fe20000000012 */
[C---:B------:R-:W-:Y:S01]  /*6c40*/  SHF.L.U32 R0, R74.reuse, 0x10, RZ ;  /* 0x000000104a007819 */ /* 0x040fe200000006ff */
[----:B------:R1:W-:Y:S01]  /*6c50*/  STS.128 [R104], R52 ;  /* 0x0000003468007388 */ /* 0x0003e20000000c00 */
[----:B------:R-:W-:Y:S01]  /*6c60*/  F2FP.BF16.F32.PACK_AB R8, R9, R8 ;  /* 0x000000080908723e */ /* 0x000fe200000010ff */
[C---:B------:R-:W-:Y:S01]  /*6c70*/  FFMA R23, R49.reuse, R2, R23 ;  /* 0x0000000231177223 */ /* 0x040fe20000000017 */
[----:B------:R-:W-:Y:S01]  /*6c80*/  LOP3.LUT R2, R74, 0xffff0000, RZ, 0xc0, !PT ;  /* 0xffff00004a027812 */ /* 0x000fe200078ec0ff */
[----:B------:R-:W-:Y:S01]  /*6c90*/  FFMA R20, R49, R0, R20 ;  /* 0x0000000031147223 */ /* 0x000fe20000000014 */
[----:B------:R-:W-:Y:S01]  /*6ca0*/  LOP3.LUT R0, R75, 0xffff0000, RZ, 0xc0, !PT ;  /* 0xffff00004b007812 */ /* 0x000fe200078ec0ff */
[----:B------:R-:W-:Y:S01]  /*6cb0*/  FMUL R27, R47, R27 ;  /* 0x0000001b2f1b7220 */ /* 0x000fe20000400000 */
[----:B------:R-:W-:Y:S01]  /*6cc0*/  F2FP.BF16.F32.PACK_AB R9, R15, R10 ;  /* 0x0000000a0f09723e */ /* 0x000fe200000010ff */
[C---:B------:R-:W-:Y:S01]  /*6cd0*/  FFMA R21, R49.reuse, R2, R21 ;  /* 0x0000000231157223 */ /* 0x040fe20000000015 */
[C---:B------:R-:W-:Y:S01]  /*6ce0*/  FFMA R22, R49.reuse, R3, R22 ;  /* 0x0000000331167223 */ /* 0x040fe20000000016 */
[----:B------:R-:W-:Y:S01]  /*6cf0*/  FFMA R27, R49, R0, R27 ;  /* 0x00000000311b7223 */ /* 0x000fe2000000001b */
[C---:B------:R-:W-:Y:S01]  /*6d00*/  SHF.L.U32 R2, R80.reuse, 0x10, RZ ;  /* 0x0000001050027819 */ /* 0x040fe200000006ff */
[C---:B------:R-:W-:Y:S01]  /*6d10*/  FMUL R31, R47.reuse, R31 ;  /* 0x0000001f2f1f7220 */ /* 0x040fe20000400000 */
[----:B------:R-:W-:Y:S01]  /*6d20*/  LOP3.LUT R0, R80, 0xffff0000, RZ, 0xc0, !PT ;  /* 0xffff000050007812 */ /* 0x000fe200078ec0ff */
[----:B------:R-:W-:Y:S01]  /*6d30*/  FMUL R35, R47, R35 ;  /* 0x000000232f237220 */ /* 0x000fe20000400000 */
[----:B------:R-:W-:Y:S01]  /*6d40*/  SHF.L.U32 R3, R81, 0x10, RZ ;  /* 0x0000001051037819 */ /* 0x000fe200000006ff */
[----:B------:R-:W-:Y:S01]  /*6d50*/  FFMA R24, R49, R2, R24 ;  /* 0x0000000231187223 */ /* 0x000fe20000000018 */
[----:B------:R-:W-:Y:S01]  /*6d60*/  F2FP.BF16.F32.PACK_AB R10, R13, R12 ;  /* 0x0000000c0d0a723e */ /* 0x000fe200000010ff */
[----:B------:R-:W-:Y:S01]  /*6d70*/  FFMA R25, R49, R0, R25 ;  /* 0x0000000031197223 */ /* 0x000fe20000000019 */
[----:B------:R-:W-:Y:S01]  /*6d80*/  F2FP.BF16.F32.PACK_AB R11, R19, R14 ;  /* 0x0000000e130b723e */ /* 0x000fe200000010ff */
[----:B------:R-:W-:Y:S01]  /*6d90*/  FFMA R26, R49, R3, R26 ;  /* 0x00000003311a7223 */ /* 0x000fe2000000001a */
[----:B------:R-:W-:Y:S02]  /*6da0*/  LOP3.LUT R0, R81, 0xffff0000, RZ, 0xc0, !PT ;  /* 0xffff000051007812 */ /* 0x000fe400078ec0ff */
[C---:B------:R-:W-:Y:S01]  /*6db0*/  SHF.L.U32 R2, R82.reuse, 0x10, RZ ;  /* 0x0000001052027819 */ /* 0x040fe200000006ff */
[----:B------:R1:W-:Y:S01]  /*6dc0*/  STS.128 [R103+0x10], R8 ;  /* 0x0000100867007388 */ /* 0x0003e20000000c00 */
[----:B------:R-:W-:Y:S01]  /*6dd0*/  LOP3.LUT R3, R82, 0xffff0000, RZ, 0xc0, !PT ;  /* 0xffff000052037812 */ /* 0x000fe200078ec0ff */
[----:B------:R-:W-:Y:S01]  /*6de0*/  FFMA R31, R49, R0, R31 ;  /* 0x00000000311f7223 */ /* 0x000fe2000000001f */
[----:B------:R-:W-:Y:S01]  /*6df0*/  SHF.L.U32 R4, R83, 0x10, RZ ;  /* 0x0000001053047819 */ /* 0x000fe200000006ff */
[----:B------:R-:W-:Y:S01]  /*6e00*/  FFMA R28, R49, R2, R28 ;  /* 0x00000002311c7223 */ /* 0x000fe2000000001c */
[----:B------:R-:W-:Y:S01]  /*6e10*/  F2FP.BF16.F32.PACK_AB R16, R17, R16 ;  /* 0x000000101110723e */ /* 0x000fe200000010ff */
[----:B------:R-:W-:Y:S01]  /*6e20*/  FFMA R29, R49, R3, R29 ;  /* 0x00000003311d7223 */ /* 0x000fe2000000001d */
[----:B------:R-:W-:Y:S01]  /*6e30*/  LOP3.LUT R5, R83, 0xffff0000, RZ, 0xc0, !PT ;  /* 0xffff000053057812 */ /* 0x000fe200078ec0ff */
[----:B------:R-:W-:Y:S01]  /*6e40*/  FFMA R30, R49, R4, R30 ;  /* 0x00000004311e7223 */ /* 0x000fe2000000001e */
[----:B------:R-:W-:Y:S02]  /*6e50*/  F2FP.BF16.F32.PACK_AB R17, R23, R18 ;  /* 0x000000121711723e */ /* 0x000fe400000010ff */
[----:B------:R-:W-:Y:S01]  /*6e60*/  F2FP.BF16.F32.PACK_AB R18, R21, R20 ;  /* 0x000000141512723e */ /* 0x000fe200000010ff */
[----:B------:R-:W-:Y:S01]  /*6e70*/  FFMA R35, R49, R5, R35 ;  /* 0x0000000531237223 */ /* 0x000fe20000000023 */
[----:B------:R-:W-:Y:S02]  /*6e80*/  F2FP.BF16.F32.PACK_AB R19, R27, R22 ;  /* 0x000000161b13723e */ /* 0x000fe400000010ff */
[----:B------:R-:W-:Y:S02]  /*6e90*/  F2FP.BF16.F32.PACK_AB R24, R25, R24 ;  /* 0x000000181918723e */ /* 0x000fe400000010ff */
[----:B------:R-:W-:Y:S01]  /*6ea0*/  F2FP.BF16.F32.PACK_AB R25, R31, R26 ;  /* 0x0000001a1f19723e */ /* 0x000fe200000010ff */
[----:B------:R1:W-:Y:S01]  /*6eb0*/  STS.128 [R102+0x20], R16 ;  /* 0x0000201066007388 */ /* 0x0003e20000000c00 */
[----:B------:R-:W-:Y:S02]  /*6ec0*/  F2FP.BF16.F32.PACK_AB R26, R29, R28 ;  /* 0x0000001c1d1a723e */ /* 0x000fe400000010ff */
[----:B------:R-:W-:Y:S05]  /*6ed0*/  F2FP.BF16.F32.PACK_AB R27, R35, R30 ;  /* 0x0000001e231b723e */ /* 0x000fea00000010ff */
[----:B------:R1:W-:Y:S01]  /*6ee0*/  STS.128 [R110+0x30], R24 ;  /* 0x000030186e007388 */ /* 0x0003e20000000c00 */
[----:B------:R-:W-:Y:S01]  /*6ef0*/  @!PT LDS RZ, [RZ] ;  /* 0x00000000fffff984 */ /* 0x000fe20000000800 */
[----:B------:R-:W-:Y:S01]  /*6f00*/  @!PT LDS RZ, [RZ] ;  /* 0x00000000fffff984 */ /* 0x000fe20000000800 */
[----:B------:R-:W-:Y:S01]  /*6f10*/  @!PT LDS RZ, [RZ] ;  /* 0x00000000fffff984 */ /* 0x000fe20000000800 */
[----:B------:R-:W-:Y:S01]  /*6f20*/  @!PT LDS RZ, [RZ] ;  /* 0x00000000fffff984 */ /* 0x000fe20000000800 */
[----:B------:R2:W-:Y:S07]  /*6f30*/  MEMBAR.ALL.CTA ;  /* 0x0000000000007992 */ /* 0x0005ee0000008000 */
[----:B--2---:R-:W2:Y:S02]  /*6f40*/  FENCE.VIEW.ASYNC.S ;  /* 0x00000000000073c6 */ /* 0x004ea40000000000 */
[----:B--2---:R-:W-:Y:S06]  /*6f50*/  BAR.SYNC.DEFER_BLOCKING 0x1, 0x80 ;  /* 0x0042000000007b1d */ /* 0x004fec0000010000 */
[----:B------:R-:W-:Y:S05]  /*6f60*/  @P0 BRA `(.L_x_116) ;  /* 0x0000000000380947 */ /* 0x000fea0003800000 */
[----:B------:R-:W-:Y:S02]  /*6f70*/  UIADD3 UR4, UPT, UPT, UR48, 0x200, URZ ;  /* 0x0000020030047890 */ /* 0x000fe4000fffe0ff */
[----:B------:R-:W-:Y:S01]  /*6f80*/  UIADD3 UR8, UP0, UPT, UR52, 0x680, URZ ;  /* 0x0000068034087890 */ /* 0x000fe2000ff1e0ff */
[----:B------:R-:W-:Y:S01]  /*6f90*/  UMOV UR43, UR36 ;  /* 0x00000024002b7c82 */ /* 0x000fe20008000000 */
[----:B------:R-:W-:Y:S02]  /*6fa0*/  UIADD3 UR5, UPT, UPT, UR41, 0x80, URZ ;  /* 0x0000008029057890 */ /* 0x000fe4000fffe0ff */
[----:B------:R-:W-:Y:S01]  /*6fb0*/  MOV R97, UR4 ;  /* 0x0000000400617c02 */ /* 0x000fe20008000f00 */
[----:B------:R-:W-:Y:S02]  /*6fc0*/  UIADD3.X UR9, UPT, UPT, URZ, UR53, URZ, UP0, !UPT ;  /* 0x00000035ff097290 */ /* 0x000fe400087fe4ff */
[----:B------:R-:W-:Y:S01]  /*6fd0*/  UIADD3 UR4, UPT, UPT, UR48, 0x1200, URZ ;  /* 0x0000120030047890 */ /* 0x000fe2000fffe0ff */
[----:B------:R-:W-:Y:S01]  /*6fe0*/  R2UR UR40, R97 ;  /* 0x00000000612872ca */ /* 0x000fe200000e0000 */
[----:B------:R-:W-:Y:S01]  /*6ff0*/  UMOV UR6, UR42 ;  /* 0x0000002a00067c82 */ /* 0x000fe20008000000 */
[----:B------:R-:W-:Y:S11]  /*7000*/  UMOV UR7, UR36 ;  /* 0x0000002400077c82 */ /* 0x000ff60008000000 */
[----:B------:R2:W-:Y:S01]  /*7010*/  UTMASTG.3D [UR40], [UR8] ;  /* 0x00000028080073b5 */ /* 0x0005e20008010000 */
[----:B------:R2:W-:Y:S01]  /*7020*/  UTMASTG.3D [UR4], [UR8] ;  /* 0x00000004080073b5 */ /* 0x0005e20008010000 */
[----:B------:R0:W-:Y:S01]  /*7030*/  UTMACMDFLUSH ;  /* 0x00000000000079b7 */ /* 0x0001e20000000000 */
[----:B--2---:R-:W-:Y:S04]  /*7040*/  DEPBAR.LE SB0, 0x1 ;  /* 0x000080400000791a */ /* 0x004fe80000000000 */
.L_x_116:
[----:B------:R-:W-:Y:S05]  /*7050*/  BSYNC.RECONVERGENT B0 ;  /* 0x0000000000007941 */ /* 0x000fea0003800200 */
.L_x_115:
[----:B------:R-:W-:Y:S01]  /*7060*/  BAR.SYNC.DEFER_BLOCKING 0x1, 0x80 ;  /* 0x0042000000007b1d */ /* 0x000fe20000010000 */
[----:B------:R-:W-:Y:S01]  /*7070*/  ISETP.NE.AND P1, PT, R111, RZ, PT ;  /* 0x000000ff6f00720c */ /* 0x000fe20003f25270 */
[----:B------:R-:W-:Y:S01]  /*7080*/  UISETP.NE.AND UP0, UPT, UR49, URZ, UPT ;  /* 0x000000ff3100728c */ /* 0x000fe2000bf05270 */
[----:B------:R-:W-:Y:S11]  /*7090*/  LEA R2, R60, UR48, 0x3 ;  /* 0x000000303c027c11 */ /* 0x000ff6000f8e18ff */
[----:B------:R-:W-:Y:S01]  /*70a0*/  @P1 SHF.L.U32 R3, R101, 0x1f, RZ ;  /* 0x0000001f65031819 */ /* 0x000fe200000006ff */
[----:B------:R-:W-:Y:S06]  /*70b0*/  BRA.U !UP0, `(.L_x_117) ;  /* 0x0000000108247547 */ /* 0x000fec000b800000 */
[----:B------:R-:W-:Y:S01]  /*70c0*/  IMAD.U32 R4, RZ, RZ, UR51 ;  /* 0x00000033ff047e24 */ /* 0x000fe2000f8e00ff */
[----:B------:R-:W-:Y:S01]  /*70d0*/  MOV R0, UR37 ;  /* 0x0000002500007c02 */ /* 0x000fe20008000f00 */
[----:B------:R-:W-:Y:S03]  /*70e0*/  UIADD3 UR51, UPT, UPT, UR51, 0x1, URZ ;  /* 0x0000000133337890 */ /* 0x000fe6000fffe0ff */
[----:B------:R-:W-:Y:S01]  /*70f0*/  @P1 LEA R4, R4, UR48, 0x3 ;  /* 0x0000003004041c11 */ /* 0x000fe2000f8e18ff */
[----:B------:R-:W-:Y:S04]  /*7100*/  UISETP.NE.AND UP0, UPT, UR51, 0x4, UPT ;  /* 0x000000043300788c */ /* 0x000fe8000bf05270 */
[----:B------:R-:W-:Y:S01]  /*7110*/  @P1 VIADD R4, R4, 0x50 ;  /* 0x0000005004041836 */ /* 0x000fe20000000000 */
[----:B------:R-:W-:Y:S04]  /*7120*/  USEL UR51, UR51, URZ, UP0 ;  /* 0x000000ff33337287 */ /* 0x000fe80008000000 */
[----:B------:R-:W-:Y:S04]  /*7130*/  @P1 PRMT R0, R0, 0x654, R4 ;  /* 0x0000065400001816 */ /* 0x000fe80000000004 */
[----:B------:R2:W-:Y:S04]  /*7140*/  @P1 SYNCS.ARRIVE.TRANS64.RED.A1T0 RZ, [R0+URZ], RZ ;  /* 0x000000ff00ff19a7 */ /* 0x0005e800081004ff */
.L_x_117:
[----:B------:R-:W4:Y:S01]  /*7150*/  @P1 SYNCS.PHASECHK.TRANS64.TRYWAIT P0, [R2+URZ+0x30], R3 ;  /* 0x00003003020015a7 */ /* 0x000f2200080011ff */
[----:B------:R-:W-:Y:S01]  /*7160*/  BSSY B1, `(.L_x_118) ;  /* 0x0000016000017945 */ /* 0x000fe20003800000 */
[----:B----4-:R-:W-:Y:S03]  /*7170*/  @P1 SEL R61, RZ, 0x1, !P0 ;  /* 0x00000001ff3d1807 */ /* 0x010fe60004000000 */
[----:B------:R-:W-:Y:S05]  /*7180*/  @!P1 BRA `(.L_x_119) ;  /* 0x00000000004c9947 */ /* 0x000fea0003800000 */
[----:B------:R-:W-:Y:S01]  /*7190*/  ISETP.NE.AND P0, PT, R61, RZ, PT ;  /* 0x000000ff3d00720c */ /* 0x000fe20003f05270 */
[----:B------:R-:W-:Y:S01]  /*71a0*/  BSSY B0, `(.L_x_120) ;  /* 0x000000b000007945 */ /* 0x000fe20003800000 */
[----:B------:R-:W-:Y:S11]  /*71b0*/  ISETP.NE.AND P1, PT, R62, RZ, PT ;  /* 0x000000ff3e00720c */ /* 0x000ff60003f25270 */
[----:B------:R-:W-:Y:S02]  /*71c0*/  @!UPT UIADD3 URZ, UPT, UPT, URZ, URZ, URZ ;  /* 0x000000fffffff290 */ /* 0x000fe4000fffe0ff */
[C---:B------:R-:W-:Y:S01]  /*71d0*/  @P1 IMAD R6, R60.reuse, 0x2000, R104 ;  /* 0x000020003c061824 */ /* 0x040fe200078e0268 */
[C---:B------:R-:W-:Y:S01]  /*71e0*/  @P1 LEA R4, R60.reuse, R102, 0xd ;  /* 0x000000663c041211 */ /* 0x040fe200078e68ff */
[C---:B------:R-:W-:Y:S02]  /*71f0*/  @P1 IMAD R5, R60.reuse, 0x2000, R103 ;  /* 0x000020003c051824 */ /* 0x040fe400078e0267 */
[----:B------:R-:W-:Y:S01]  /*7200*/  @P1 IMAD R3, R60, 0x2000, R110 ;  /* 0x000020003c031824 */ /* 0x000fe200078e026e */
[----:B------:R-:W-:Y:S06]  /*7210*/  @P0 BRA `(.L_x_121) ;  /* 0x00000000000c0947 */ /* 0x000fec0003800000 */
[----:B--2---:R-:W-:Y:S04]  /*7220*/  SHF.L.U32 R0, R101, 0x1f, RZ ;  /* 0x0000001f65007819 */ /* 0x004fe800000006ff */
[----:B------:R-:W2:Y:S02]  /*7230*/  SYNCS.PHASECHK.TRANS64.TRYWAIT P0, [R2+URZ+0x30], R0 ;  /* 0x00003000020075a7 */ /* 0x000ea400080011ff */
[----:B--2---:R-:W-:Y:S05]  /*7240*/  @!P0 BRA `(.L_x_122) ;  /* 0x0000003000d48947 */ /* 0x004fea0003800000 */
.L_x_121:
[----:B------:R-:W-:Y:S05]  /*7250*/  BSYNC B0 ;  /* 0x0000000000007941 */ /* 0x000fea0003800000 */
.L_x_120:
[----:B------:R-:W-:Y:S02]  /*7260*/  ISETP.NE.AND P0, PT, R62, RZ, PT ;  /* 0x000000ff3e00720c */ /* 0x000fe40003f05270 */
[----:B------:R-:W-:Y:S11]  /*7270*/  IADD3 R60, PT, PT, R60, 0x1, RZ ;  /* 0x000000013c3c7810 */ /* 0x000ff60007ffe0ff */
[----:B------:R4:W1:Y:S04]  /*7280*/  @P0 LDS.128 R56, [R6] ;  /* 0x0000000006380984 */ /* 0x0008680000000c00 */
[----:B------:R4:W1:Y:S04]  /*7290*/  @P0 LDS.128 R64, [R5+0x10] ;  /* 0x0000100005400984 */ /* 0x0008680000000c00 */
[----:B------:R4:W1:Y:S04]  /*72a0*/  @P0 LDS.128 R72, [R4+0x20] ;  /* 0x0000200004480984 */ /* 0x0008680000000c00 */
[----:B------:R4:W1:Y:S02]  /*72b0*/  @P0 LDS.128 R80, [R3+0x30] ;  /* 0x0000300003500984 */ /* 0x0008640000000c00 */
.L_x_119:
[----:B------:R-:W-:Y:S05]  /*72c0*/  BSYNC B1 ;  /* 0x0000000000017941 */ /* 0x000fea0003800000 */
.L_x_118:
[----:B--2---:R-:W-:Y:S05]  /*72d0*/  VIADD R0, R48, 0x20 ;  /* 0x0000002030007836 */ /* 0x004fea0000000000 */
[----:B------:R-:W-:Y:S04]  /*72e0*/  SHF.R.U32.HI R0, RZ, 0x15, R0 ;  /* 0x00000015ff007819 */ /* 0x000fe80000011600 */
[----:B------:R-:W-:Y:S11]  /*72f0*/  LOP3.LUT P0, RZ, R0, 0x3, R96, 0x48, !PT ;  /* 0x0000000300ff7812 */ /* 0x000ff60007804860 */
[----:B------:R-:W-:Y:S02]  /*7300*/  @!UPT UIADD3 URZ, UPT, UPT, URZ, URZ, URZ ;  /* 0x000000fffffff290 */ /* 0x000fe4000fffe0ff */
[----:B------:R-:W-:Y:S05]  /*7310*/  @!P0 BRA `(.L_x_123) ;  /* 0x0000000000408947 */ /* 0x000fea0003800000 */
[----:B------:R-:W2:Y:S01]  /*7320*/  LDCU.64 UR8, c[0x4][0x70] ;  /* 0x01000e00ff0877ac */ /* 0x000ea20008000a00 */
[----:B----4-:R-:W-:Y:S01]  /*7330*/  MOV R3, 0x0 ;  /* 0x0000000000037802 */ /* 0x010fe20000000f00 */
[----:B------:R-:W-:Y:S02]  /*7340*/  HFMA2 R12, -RZ, RZ, 0, 5.9604644775390625e-08 ;  /* 0x00000001ff0c7431 */ /* 0x000fe400000001ff */
[----:B-1----:R-:W-:Y:S02]  /*7350*/  IMAD.MOV.U32 R8, RZ, RZ, 0x192 ;  /* 0x00000192ff087424 */ /* 0x002fe400078e00ff */
[----:B------:R-:W-:Y:S01]  /*7360*/  IMAD.MOV.U32 R13, RZ, RZ, RZ ;  /* 0x000000ffff0d7224 */ /* 0x000fe200078e00ff */
[----:B------:R-:W1:Y:S01]  /*7370*/  LDCU.64 UR6, c[0x4][0x78] ;  /* 0x01000f00ff0677ac */ /* 0x000e620008000a00 */
[----:B------:R-:W4:Y:S01]  /*7380*/  LDC.64 R2, c[0x4][R3] ;  /* 0x0100000003027b82 */ /* 0x000f220000000a00 */
[----:B------:R-:W5:Y:S01]  /*7390*/  LDCU.64 UR4, c[0x4][0x10] ;  /* 0x01000200ff0477ac */ /* 0x000f620008000a00 */
[----:B--2---:R-:W-:Y:S01]  /*73a0*/  MOV R5, UR9 ;  /* 0x0000000900057c02 */ /* 0x004fe20008000f00 */
[----:B------:R-:W-:Y:S01]  /*73b0*/  IMAD.U32 R4, RZ, RZ, UR8 ;  /* 0x00000008ff047e24 */ /* 0x000fe2000f8e00ff */
[----:B-1----:R-:W-:Y:S01]  /*73c0*/  MOV R7, UR7 ;  /* 0x0000000700077c02 */ /* 0x002fe20008000f00 */
[----:B------:R-:W-:Y:S01]  /*73d0*/  IMAD.U32 R6, RZ, RZ, UR6 ;  /* 0x00000006ff067e24 */ /* 0x000fe2000f8e00ff */
[----:B-----5:R-:W-:Y:S01]  /*73e0*/  MOV R11, UR5 ;  /* 0x00000005000b7c02 */ /* 0x020fe20008000f00 */
[----:B------:R-:W-:Y:S02]  /*73f0*/  IMAD.U32 R10, RZ, RZ, UR4 ;  /* 0x00000004ff0a7e24 */ /* 0x000fe4000f8e00ff */
[----:B------:R-:W-:Y:S07]  /*7400*/  LEPC R20, `(.L_x_123) ;  /* 0x000000001014794e */ /* 0x000fee0000000000 */
[----:B---34-:R-:W-:Y:S05]  /*7410*/  CALL.ABS.NOINC R2 ;  /* 0x0000000002007343 */ /* 0x018fea0003c00000 */
.L_x_123:
[----:B------:R-:W-:Y:S01]  /*7420*/  ISETP.NE.AND P6, PT, R111, RZ, PT ;  /* 0x000000ff6f00720c */ /* 0x000fe20003fc5270 */
[----:B------:R-:W-:Y:S05]  /*7430*/  WARPSYNC.ALL ;  /* 0x0000000000007948 */ /* 0x000fea0003800000 */
[----:B------:R-:W-:Y:S01]  /*7440*/  R2UR UR4, R48 ;  /* 0x00000000300472ca */ /* 0x000fe200000e0000 */
[----:B------:R-:W-:Y:S01]  /*7450*/  BSSY.RECONVERGENT B0, `(.L_x_124) ;  /* 0x0000094000007945 */ /* 0x000fe20003800200 */
[----:B------:R-:W-:Y:S02]  /*7460*/  MOV R50, UR51 ;  /* 0x0000003300327c02 */ /* 0x000fe40008000f00 */
[----:B-1--4-:R-:W-:Y:S02]  /*7470*/  SHF.L.U32 R3, R56, 0x10, RZ ;  /* 0x0000001038037819 */ /* 0x012fe400000006ff */
[----:B------:R-:W-:Y:S02]  /*7480*/  MOV R63, UR37 ;  /* 0x00000025003f7c02 */ /* 0x000fe40008000f00 */
[----:B------:R-:W-:Y:S02]  /*7490*/  @P6 LEA R50, R50, UR48, 0x3 ;  /* 0x0000003032326c11 */ /* 0x000fe4000f8e18ff */
[----:B------:R-:W-:Y:S02]  /*74a0*/  LOP3.LUT R51, R57, 0xffff0000, RZ, 0xc0, !PT ;  /* 0xffff000039337812 */ /* 0x000fe400078ec0ff */
[----:B------:R-:W-:Y:S01]  /*74b0*/  @P6 IADD3 R50, PT, PT, R50, 0x50, RZ ;  /* 0x0000005032326810 */ /* 0x000fe20007ffe0ff */
[----:B------:R-:W1:Y:S01]  /*74c0*/  LDTM.x32 R4, tmem[UR4+0x20] ;  /* 0x00002004000479ee */ /* 0x000e6200082c0000 */
[----:B------:R-:W-:Y:S02]  /*74d0*/  ISETP.NE.AND P0, PT, R106, RZ, PT ;  /* 0x000000ff6a00720c */ /* 0x000fe40003f05270 */
[----:B------:R-:W-:Y:S02]  /*74e0*/  @P6 PRMT R63, R63, 0x654, R50 ;  /* 0x000006543f3f6816 */ /* 0x000fe40000000032 */
[----:B------:R-:W-:Y:S01]  /*74f0*/  SHF.L.U32 R50, R57, 0x10, RZ ;  /* 0x0000001039327819 */ /* 0x000fe200000006ff */
[C---:B-1----:R-:W-:Y:S01]  /*7500*/  FMUL R0, R47.reuse, R4 ;  /* 0x000000042f007220 */ /* 0x042fe20000400000 */
[----:B------:R-:W-:Y:S01]  /*7510*/  LOP3.LUT R4, R56, 0xffff0000, RZ, 0xc0, !PT ;  /* 0xffff000038047812 */ /* 0x000fe200078ec0ff */
[C---:B------:R-:W-:Y:S01]  /*7520*/  FMUL R2, R47.reuse, R5 ;  /* 0x000000052f027220 */ /* 0x040fe20000400000 */
[----:B------:R-:W-:Y:S01]  /*7530*/  FMUL R7, R47, R7 ;  /* 0x000000072f077220 */ /* 0x000fe20000400000 */
[----:B------:R-:W-:Y:S01]  /*7540*/  FFMA R0, R49, R3, R0 ;  /* 0x0000000331007223 */ /* 0x000fe20000000000 */
[----:B------:R-:W-:Y:S01]  /*7550*/  FMUL R3, R47, R6 ;  /* 0x000000062f037220 */ /* 0x000fe20000400000 */
[----:B------:R-:W-:Y:S01]  /*7560*/  FFMA R2, R49, R4, R2 ;  /* 0x0000000431027223 */ /* 0x000fe20000000002 */
[C---:B------:R-:W-:Y:S01]  /*7570*/  FMUL R4, R47.reuse, R8 ;  /* 0x000000082f047220 */ /* 0x040fe20000400000 */
[C---:B------:R-:W-:Y:S01]  /*7580*/  FMUL R8, R47.reuse, R12 ;  /* 0x0000000c2f087220 */ /* 0x040fe20000400000 */
[C---:B------:R-:W-:Y:S01]  /*7590*/  FMUL R12, R47.reuse, R16 ;  /* 0x000000102f0c7220 */ /* 0x040fe20000400000 */
[C---:B------:R-:W-:Y:S01]  /*75a0*/  FMUL R16, R47.reuse, R20 ;  /* 0x000000142f107220 */ /* 0x040fe20000400000 */
[----:B------:R-:W-:Y:S01]  /*75b0*/  F2FP.BF16.F32.PACK_AB R52, R2, R0 ;  /* 0x000000000234723e */ /* 0x000fe200000010ff */
[C---:B------:R-:W-:Y:S01]  /*75c0*/  FMUL R20, R47.reuse, R24 ;  /* 0x000000182f147220 */ /* 0x040fe20000400000 */
[C---:B------:R-:W-:Y:S01]  /*75d0*/  LOP3.LUT R0, R58.reuse, 0xffff0000, RZ, 0xc0, !PT ;  /* 0xffff00003a007812 */ /* 0x040fe200078ec0ff */
[----:B------:R-:W-:Y:S01]  /*75e0*/  FMUL R24, R47, R28 ;  /* 0x0000001c2f187220 */ /* 0x000fe20000400000 */
[----:B------:R-:W-:Y:S01]  /*75f0*/  SHF.L.U32 R2, R59, 0x10, RZ ;  /* 0x000000103b027819 */ /* 0x000fe200000006ff */
[C---:B------:R-:W-:Y:S01]  /*7600*/  FMUL R28, R47.reuse, R32 ;  /* 0x000000202f1c7220 */ /* 0x040fe20000400000 */
[----:B------:R-:W-:Y:S01]  /*7610*/  SHF.L.U32 R32, R58, 0x10, RZ ;  /* 0x000000103a207819 */ /* 0x000fe200000006ff */
[----:B------:R-:W-:Y:S01]  /*7620*/  FMUL R5, R47, R9 ;  /* 0x000000092f057220 */ /* 0x000fe20000400000 */
[C---:B------:R-:W-:Y:S01]  /*7630*/  FFMA R3, R49.reuse, R50, R3 ;  /* 0x0000003231037223 */ /* 0x040fe20000000003 */
[----:B------:R-:W-:Y:S01]  /*7640*/  FFMA R7, R49, R51, R7 ;  /* 0x0000003331077223 */ /* 0x000fe20000000007 */
[----:B------:R-:W-:Y:S01]  /*7650*/  FMUL R6, R47, R10 ;  /* 0x0000000a2f067220 */ /* 0x000fe20000400000 */
[----:B------:R-:W-:Y:S01]  /*7660*/  FFMA R4, R49, R32, R4 ;  /* 0x0000002031047223 */ /* 0x000fe20000000004 */
[----:B------:R-:W-:Y:S01]  /*7670*/  LOP3.LUT R32, R59, 0xffff0000, RZ, 0xc0, !PT ;  /* 0xffff00003b207812 */ /* 0x000fe200078ec0ff */
[----:B------:R-:W-:Y:S01]  /*7680*/  FFMA R5, R49, R0, R5 ;  /* 0x0000000031057223 */ /* 0x000fe20000000005 */
[C---:B------:R-:W-:Y:S01]  /*7690*/  SHF.L.U32 R0, R64.reuse, 0x10, RZ ;  /* 0x0000001040007819 */ /* 0x040fe200000006ff */
[----:B------:R-:W-:Y:S01]  /*76a0*/  FMUL R11, R47, R11 ;  /* 0x0000000b2f0b7220 */ /* 0x000fe20000400000 */
[----:B------:R-:W-:Y:S01]  /*76b0*/  F2FP.BF16.F32.PACK_AB R53, R7, R3 ;  /* 0x000000030735723e */ /* 0x000fe200000010ff */
[C---:B------:R-:W-:Y:S01]  /*76c0*/  FFMA R6, R49.reuse, R2, R6 ;  /* 0x0000000231067223 */ /* 0x040fe20000000006 */
[----:B------:R-:W-:Y:S01]  /*76d0*/  LOP3.LUT R2, R64, 0xffff0000, RZ, 0xc0, !PT ;  /* 0xffff000040027812 */ /* 0x000fe200078ec0ff */
[----:B------:R-:W-:Y:S01]  /*76e0*/  FFMA R11, R49, R32, R11 ;  /* 0x00000020310b7223 */ /* 0x000fe2000000000b */
[----:B------:R-:W-:Y:S01]  /*76f0*/  SHF.L.U32 R3, R65, 0x10, RZ ;  /* 0x0000001041037819 */ /* 0x000fe200000006ff */
[----:B------:R-:W-:Y:S01]  /*7700*/  FFMA R8, R49, R0, R8 ;  /* 0x0000000031087223 */ /* 0x000fe20000000008 */
[----:B------:R-:W-:Y:S01]  /*7710*/  LOP3.LUT R0, R65, 0xffff0000, RZ, 0xc0, !PT ;  /* 0xffff000041007812 */ /* 0x000fe200078ec0ff */
[----:B------:R-:W-:Y:S01]  /*7720*/  FMUL R9, R47, R13 ;  /* 0x0000000d2f097220 */ /* 0x000fe20000400000 */
[----:B------:R-:W-:Y:S01]  /*7730*/  F2FP.BF16.F32.PACK_AB R54, R5, R4 ;  /* 0x000000040536723e */ /* 0x000fe200000010ff */
[----:B------:R-:W-:Y:S01]  /*7740*/  FMUL R10, R47, R14 ;  /* 0x0000000e2f0a7220 */ /* 0x000fe20000400000 */
[----:B------:R-:W-:Y:S01]  /*7750*/  F2FP.BF16.F32.PACK_AB R55, R11, R6 ;  /* 0x000000060b37723e */ /* 0x000fe200000010ff */
[----:B------:R-:W-:Y:S01]  /*7760*/  FMUL R15, R47, R15 ;  /* 0x0000000f2f0f7220 */ /* 0x000fe20000400000 */
[----:B------:R-:W-:Y:S01]  /*7770*/  SHF.L.U32 R4, R81, 0x10, RZ ;  /* 0x0000001051047819 */ /* 0x000fe200000006ff */
[C---:B------:R-:W-:Y:S01]  /*7780*/  FFMA R9, R49.reuse, R2, R9 ;  /* 0x0000000231097223 */ /* 0x040fe20000000009 */
[C---:B------:R-:W-:Y:S01]  /*7790*/  SHF.L.U32 R2, R66.reuse, 0x10, RZ ;  /* 0x0000001042027819 */ /* 0x040fe200000006ff */
[C---:B------:R-:W-:Y:S01]  /*77a0*/  FFMA R10, R49.reuse, R3, R10 ;  /* 0x00000003310a7223 */ /* 0x040fe2000000000a */
[----:B------:R-:W-:Y:S01]  /*77b0*/  LOP3.LUT R3, R66, 0xffff0000, RZ, 0xc0, !PT ;  /* 0xffff000042037812 */ /* 0x000fe200078ec0ff */
[----:B------:R-:W-:Y:S01]  /*77c0*/  FFMA R15, R49, R0, R15 ;  /* 0x00000000310f7223 */ /* 0x000fe2000000000f */
[----:B------:R-:W-:Y:S01]  /*77d0*/  SHF.L.U32 R0, R67, 0x10, RZ ;  /* 0x0000001043007819 */ /* 0x000fe200000006ff */
[----:B------:R-:W-:Y:S01]  /*77e0*/  FMUL R13, R47, R17 ;  /* 0x000000112f0d7220 */ /* 0x000fe20000400000 */
[----:B------:R-:W-:Y:S01]  /*77f0*/  F2FP.BF16.F32.PACK_AB R8, R9, R8 ;  /* 0x000000080908723e */ /* 0x000fe200000010ff */
[----:B------:R-:W-:Y:S01]  /*7800*/  FMUL R14, R47, R18 ;  /* 0x000000122f0e7220 */ /* 0x000fe20000400000 */
[----:B------:R-:W-:Y:S01]  /*7810*/  F2FP.BF16.F32.PACK_AB R9, R15, R10 ;  /* 0x0000000a0f09723e */ /* 0x000fe200000010ff */
[----:B------:R-:W-:Y:S01]  /*7820*/  FFMA R12, R49, R2, R12 ;  /* 0x00000002310c7223 */ /* 0x000fe2000000000c */
[----:B------:R-:W-:Y:S01]  /*7830*/  LOP3.LUT R2, R67, 0xffff0000, RZ, 0xc0, !PT ;  /* 0xffff000043027812 */ /* 0x000fe200078ec0ff */
[----:B------:R-:W-:Y:S01]  /*7840*/  FFMA R13, R49, R3, R13 ;  /* 0x00000003310d7223 */ /* 0x000fe2000000000d */
[----:B------:R-:W-:Y:S01]  /*7850*/  SHF.L.U32 R3, R73, 0x10, RZ ;  /* 0x0000001049037819 */ /* 0x000fe200000006ff */
[----:B------:R-:W-:Y:S01]  /*7860*/  FFMA R14, R49, R0, R14 ;  /* 0x00000000310e7223 */ /* 0x000fe2000000000e */
[C---:B------:R-:W-:Y:S01]  /*7870*/  SHF.L.U32 R0, R72.reuse, 0x10, RZ ;  /* 0x0000001048007819 */ /* 0x040fe200000006ff */
[----:B------:R-:W-:Y:S01]  /*7880*/  FMUL R19, R47, R19 ;  /* 0x000000132f137220 */ /* 0x000fe20000400000 */
[----:B------:R-:W-:Y:S01]  /*7890*/  F2FP.BF16.F32.PACK_AB R10, R13, R12 ;  /* 0x0000000c0d0a723e */ /* 0x000fe200000010ff */
[----:B------:R-:W-:Y:S01]  /*78a0*/  FMUL R17, R47, R21 ;  /* 0x000000152f117220 */ /* 0x000fe20000400000 */
[----:B------:R-:W-:Y:S01]  /*78b0*/  LOP3.LUT R5, R83, 0xffff0000, RZ, 0xc0, !PT ;  /* 0xffff000053057812 */ /* 0x000fe200078ec0ff */
[C---:B------:R-:W-:Y:S01]  /*78c0*/  FFMA R19, R49.reuse, R2, R19 ;  /* 0x0000000231137223 */ /* 0x040fe20000000013 */
[----:B------:R-:W-:Y:S01]  /*78d0*/  LOP3.LUT R2, R72, 0xffff0000, RZ, 0xc0, !PT ;  /* 0xffff000048027812 */ /* 0x000fe200078ec0ff */
[----:B------:R1:W-:Y:S01]  /*78e0*/  STS.128 [R104+0x2000], R52 ;  /* 0x0020003468007388 */ /* 0x0003e20000000c00 */
[----:B------:R-:W-:Y:S01]  /*78f0*/  FFMA R16, R49, R0, R16 ;  /* 0x0000000031107223 */ /* 0x000fe20000000010 */
[----:B------:R-:W-:Y:S01]  /*7900*/  LOP3.LUT R0, R73, 0xffff0000, RZ, 0xc0, !PT ;  /* 0xffff000049007812 */ /* 0x000fe200078ec0ff */
[----:B------:R-:W-:Y:S01]  /*7910*/  FMUL R18, R47, R22 ;  /* 0x000000162f127220 */ /* 0x000fe20000400000 */
[----:B------:R-:W-:Y:S01]  /*7920*/  F2FP.BF16.F32.PACK_AB R11, R19, R14 ;  /* 0x0000000e130b723e */ /* 0x000fe200000010ff */
[----:B------:R-:W-:Y:S01]  /*7930*/  FMUL R23, R47, R23 ;  /* 0x000000172f177220 */ /* 0x000fe20000400000 */
[C---:B------:R-:W-:Y:S01]  /*7940*/  FFMA R17, R49.reuse, R2, R17 ;  /* 0x0000000231117223 */ /* 0x040fe20000000011 */
[C---:B------:R-:W-:Y:S01]  /*7950*/  SHF.L.U32 R2, R74.reuse, 0x10, RZ ;  /* 0x000000104a027819 */ /* 0x040fe200000006ff */
[----:B------:R-:W-:Y:S01]  /*7960*/  FFMA R18, R49, R3, R18 ;  /* 0x0000000331127223 */ /* 0x000fe20000000012 */
[----:B------:R-:W-:Y:S01]  /*7970*/  SHF.L.U32 R3, R75, 0x10, RZ ;  /* 0x000000104b037819 */ /* 0x000fe200000006ff */
[----:B------:R1:W-:Y:S01]  /*7980*/  STS.128 [R103+0x2010], R8 ;  /* 0x0020100867007388 */ /* 0x0003e20000000c00 */
[----:B------:R-:W-:Y:S01]  /*7990*/  F2FP.BF16.F32.PACK_AB R16, R17, R16 ;  /* 0x000000101110723e */ /* 0x000fe200000010ff */
[----:B------:R-:W-:Y:S01]  /*79a0*/  FFMA R23, R49, R0, R23 ;  /* 0x0000000031177223 */ /* 0x000fe20000000017 */
[----:B------:R-:W-:Y:S01]  /*79b0*/  LOP3.LUT R0, R74, 0xffff0000, RZ, 0xc0, !PT ;  /* 0xffff00004a007812 */ /* 0x000fe200078ec0ff */
[C---:B------:R-:W-:Y:S01]  /*79c0*/  FMUL R21, R47.reuse, R25 ;  /* 0x000000192f157220 */ /* 0x040fe20000400000 */
[----:B------:R-:W-:Y:S01]  /*79d0*/  FMUL R22, R47, R26 ;  /* 0x0000001a2f167220 */ /* 0x000fe20000400000 */
[C---:B------:R-:W-:Y:S01]  /*79e0*/  FFMA R20, R49.reuse, R2, R20 ;  /* 0x0000000231147223 */ /* 0x040fe20000000014 */
[C---:B------:R-:W-:Y:S01]  /*79f0*/  SHF.L.U32 R2, R80.reuse, 0x10, RZ ;  /* 0x0000001050027819 */ /* 0x040fe200000006ff */
[----:B------:R-:W-:Y:S01]  /*7a00*/  FFMA R21, R49, R0, R21 ;  /* 0x0000000031157223 */ /* 0x000fe20000000015 */
[----:B------:R-:W-:Y:S01]  /*7a10*/  LOP3.LUT R0, R75, 0xffff0000, RZ, 0xc0, !PT ;  /* 0xffff00004b007812 */ /* 0x000fe200078ec0ff */
[----:B------:R-:W-:Y:S01]  /*7a20*/  FFMA R22, R49, R3, R22 ;  /* 0x0000000331167223 */ /* 0x000fe20000000016 */
[C---:B------:R-:W-:Y:S01]  /*7a30*/  FMUL R27, R47.reuse, R27 ;  /* 0x0000001b2f1b7220 */ /* 0x040fe20000400000 */
[----:B------:R-:W-:Y:S01]  /*7a40*/  LOP3.LUT R3, R80, 0xffff0000, RZ, 0xc0, !PT ;  /* 0xffff000050037812 */ /* 0x000fe200078ec0ff */
[C---:B------:R-:W-:Y:S01]  /*7a50*/  FMUL R25, R47.reuse, R29 ;  /* 0x0000001d2f197220 */ /* 0x040fe20000400000 */
[----:B------:R-:W-:Y:S01]  /*7a60*/  FMUL R26, R47, R30 ;  /* 0x0000001e2f1a7220 */ /* 0x000fe20000400000 */
[C---:B------:R-:W-:Y:S01]  /*7a70*/  FFMA R27, R49.reuse, R0, R27 ;  /* 0x00000000311b7223 */ /* 0x040fe2000000001b */
[----:B------:R-:W-:Y:S01]  /*7a80*/  FFMA R24, R49, R2, R24 ;  /* 0x0000000231187223 */ /* 0x000fe20000000018 */
[----:B------:R-:W-:Y:S01]  /*7a90*/  LOP3.LUT R0, R81, 0xffff0000, RZ, 0xc0, !PT ;  /* 0xffff000051007812 */ /* 0x000fe200078ec0ff */
[----:B------:R-:W-:Y:S01]  /*7aa0*/  FFMA R25, R49, R3, R25 ;  /* 0x0000000331197223 */ /* 0x000fe20000000019 */
[----:B------:R-:W-:Y:S01]  /*7ab0*/  FMUL R31, R47, R31 ;  /* 0x0000001f2f1f7220 */ /* 0x000fe20000400000 */
[C---:B------:R-:W-:Y:S01]  /*7ac0*/  SHF.L.U32 R2, R82.reuse, 0x10, RZ ;  /* 0x0000001052027819 */ /* 0x040fe200000006ff */
[----:B------:R-:W-:Y:S01]  /*7ad0*/  FFMA R26, R49, R4, R26 ;  /* 0x00000004311a7223 */ /* 0x000fe2000000001a */
[----:B------:R-:W-:Y:S01]  /*7ae0*/  LOP3.LUT R3, R82, 0xffff0000, RZ, 0xc0, !PT ;  /* 0xffff000052037812 */ /* 0x000fe200078ec0ff */
[----:B------:R-:W-:Y:S01]  /*7af0*/  FMUL R29, R47, R33 ;  /* 0x000000212f1d7220 */ /* 0x000fe20000400000 */
[----:B------:R-:W-:Y:S01]  /*7b00*/  SHF.L.U32 R4, R83, 0x10, RZ ;  /* 0x0000001053047819 */ /* 0x000fe200000006ff */
[----:B------:R-:W-:Y:S01]  /*7b10*/  FMUL R30, R47, R34 ;  /* 0x000000222f1e7220 */ /* 0x000fe20000400000 */
[----:B------:R-:W-:Y:S01]  /*7b20*/  F2FP.BF16.F32.PACK_AB R17, R23, R18 ;  /* 0x000000121711723e */ /* 0x000fe200000010ff */
[----:B------:R-:W-:Y:S01]  /*7b30*/  FFMA R31, R49, R0, R31 ;  /* 0x00000000311f7223 */ /* 0x000fe2000000001f */
[----:B------:R-:W-:Y:S01]  /*7b40*/  FMUL R35, R47, R35 ;  /* 0x000000232f237220 */ /* 0x000fe20000400000 */
[----:B------:R-:W-:Y:S01]  /*7b50*/  F2FP.BF16.F32.PACK_AB R18, R21, R20 ;  /* 0x000000141512723e */ /* 0x000fe200000010ff */
[----:B------:R-:W-:Y:S01]  /*7b60*/  FFMA R28, R49, R2, R28 ;  /* 0x00000002311c7223 */ /* 0x000fe2000000001c */
[----:B------:R-:W-:Y:S01]  /*7b70*/  F2FP.BF16.F32.PACK_AB R19, R27, R22 ;  /* 0x000000161b13723e */ /* 0x000fe200000010ff */
[C---:B------:R-:W-:Y:S01]  /*7b80*/  FFMA R29, R49.reuse, R3, R29 ;  /* 0x00000003311d7223 */ /* 0x040fe2000000001d */
[C---:B------:R-:W-:Y:S01]  /*7b90*/  FFMA R30, R49.reuse, R4, R30 ;  /* 0x00000004311e7223 */ /* 0x040fe2000000001e */
[----:B------:R-:W-:Y:S01]  /*7ba0*/  FFMA R35, R49, R5, R35 ;  /* 0x0000000531237223 */ /* 0x000fe20000000023 */
[----:B------:R-:W-:Y:S01]  /*7bb0*/  F2FP.BF16.F32.PACK_AB R24, R25, R24 ;  /* 0x000000181918723e */ /* 0x000fe200000010ff */
[----:B------:R1:W-:Y:S01]  /*7bc0*/  STS.128 [R102+0x2020], R16 ;  /* 0x0020201066007388 */ /* 0x0003e20000000c00 */
[----:B------:R-:W-:Y:S02]  /*7bd0*/  F2FP.BF16.F32.PACK_AB R25, R31, R26 ;  /* 0x0000001a1f19723e */ /* 0x000fe400000010ff */
[----:B------:R-:W-:Y:S02]  /*7be0*/  F2FP.BF16.F32.PACK_AB R26, R29, R28 ;  /* 0x0000001c1d1a723e */ /* 0x000fe400000010ff */
[----:B------:R-:W-:Y:S02]  /*7bf0*/  F2FP.BF16.F32.PACK_AB R27, R35, R30 ;  /* 0x0000001e231b723e */ /* 0x000fe400000010ff */
[----:B------:R-:W-:Y:S02]  /*7c00*/  LEA R0, R60, UR48, 0x3 ;  /* 0x000000303c007c11 */ /* 0x000fe4000f8e18ff */
[----:B------:R-:W-:Y:S01]  /*7c10*/  @P6 SHF.L.U32 R2, R101, 0x1f, RZ ;  /* 0x0000001f65026819 */ /* 0x000fe200000006ff */
        /* <DEDUP_REMOVED lines=9> */
[----:B------:R-:W-:Y:S02]  /*7cb0*/  UIADD3 UR12, UP0, UPT, UR52, 0x680, URZ ;  /* 0x00000680340c7890 */ /* 0x000fe4000ff1e0ff */
[----:B------:R-:W-:Y:S02]  /*7cc0*/  UIADD3 UR9, UPT, UPT, UR41, 0x20, URZ ;  /* 0x0000002029097890 */ /* 0x000fe4000fffe0ff */
[----:B------:R-:W-:Y:S02]  /*7cd0*/  UIADD3 UR8, UPT, UPT, UR48, 0x2200, URZ ;  /* 0x0000220030087890 */ /* 0x000fe4000fffe0ff */
[----:B------:R-:W-:Y:S01]  /*7ce0*/  UIADD3.X UR13, UPT, UPT, URZ, UR53, URZ, UP0, !UPT ;  /* 0x00000035ff0d7290 */ /* 0x000fe200087fe4ff */
[----:B------:R-:W-:Y:S01]  /*7cf0*/  UMOV UR10, UR42 ;  /* 0x0000002a000a7c82 */ /* 0x000fe20008000000 */
[----:B------:R-:W-:Y:S01]  /*7d00*/  UMOV UR11, UR36 ;  /* 0x00000024000b7c82 */ /* 0x000fe20008000000 */
[----:B------:R-:W-:Y:S02]  /*7d10*/  UIADD3 UR5, UPT, UPT, UR41, 0xa0, URZ ;  /* 0x000000a029057890 */ /* 0x000fe4000fffe0ff */
[----:B------:R-:W-:Y:S01]  /*7d20*/  UIADD3 UR4, UPT, UPT, UR48, 0x3200, URZ ;  /* 0x0000320030047890 */ /* 0x000fe2000fffe0ff */
[----:B------:R-:W-:Y:S03]  /*7d30*/  UMOV UR6, UR42 ;  /* 0x0000002a00067c82 */ /* 0x000fe60008000000 */
[----:B------:R2:W-:Y:S01]  /*7d40*/  UTMASTG.3D [UR8], [UR12] ;  /* 0x000000080c0073b5 */ /* 0x0005e20008010000 */
[----:B------:R-:W-:Y:S04]  /*7d50*/  UMOV UR7, UR36 ;  /* 0x0000002400077c82 */ /* 0x000fe80008000000 */
[----:B------:R2:W-:Y:S01]  /*7d60*/  UTMASTG.3D [UR4], [UR12] ;  /* 0x000000040c0073b5 */ /* 0x0005e20008010000 */
[----:B------:R0:W-:Y:S01]  /*7d70*/  UTMACMDFLUSH ;  /* 0x00000000000079b7 */ /* 0x0001e20000000000 */
[----:B--2---:R-:W-:Y:S04]  /*7d80*/  DEPBAR.LE SB0, 0x1 ;  /* 0x000080400000791a */ /* 0x004fe80000000000 */
.L_x_125:
[----:B------:R-:W-:Y:S05]  /*7d90*/  BSYNC.RECONVERGENT B0 ;  /* 0x0000000000007941 */ /* 0x000fea0003800200 */
.L_x_124:
[----:B------:R-:W-:Y:S01]  /*7da0*/  BAR.SYNC.DEFER_BLOCKING 0x1, 0x80 ;  /* 0x0042000000007b1d */ /* 0x000fe20000010000 */
[----:B------:R-:W-:Y:S04]  /*7db0*/  UIADD3 UR40, UPT, UPT, UR51, 0x1, URZ ;  /* 0x0000000133287890 */ /* 0x000fe8000fffe0ff */
[----:B------:R-:W-:Y:S04]  /*7dc0*/  UISETP.NE.AND UP0, UPT, UR40, 0x4, UPT ;  /* 0x000000042800788c */ /* 0x000fe8000bf05270 */
[----:B------:R-:W-:Y:S01]  /*7dd0*/  USEL UR40, UR40, URZ, UP0 ;  /* 0x000000ff28287287 */ /* 0x000fe20008000000 */
[----:B------:R2:W-:Y:S01]  /*7de0*/  @P6 SYNCS.ARRIVE.TRANS64.RED.A1T0 RZ, [R63+URZ], RZ ;  /* 0x000000ff3fff69a7 */ /* 0x0005e200081004ff */
[----:B------:R-:W-:Y:S01]  /*7df0*/  BSSY B1, `(.L_x_126) ;  /* 0x0000017000017945 */ /* 0x000fe20003800000 */
[----:B------:R-:W4:Y:S02]  /*7e00*/  @P6 SYNCS.PHASECHK.TRANS64.TRYWAIT P0, [R0+URZ+0x30], R2 ;  /* 0x00003002000065a7 */ /* 0x000f2400080011ff */
[----:B----4-:R-:W-:Y:S01]  /*7e10*/  @P6 SEL R61, RZ, 0x1, !P0 ;  /* 0x00000001ff3d6807 */ /* 0x010fe20004000000 */
[----:B--2---:R-:W-:Y:S06]  /*7e20*/  @!P6 BRA `(.L_x_127) ;  /* 0x00000000004ce947 */ /* 0x004fec0003800000 */
        /* <DEDUP_REMOVED lines=9> */
[----:B------:R-:W-:Y:S04]  /*7ec0*/  SHF.L.U32 R6, R101, 0x1f, RZ ;  /* 0x0000001f65067819 */ /* 0x000fe800000006ff */
[----:B------:R-:W2:Y:S02]  /*7ed0*/  SYNCS.PHASECHK.TRANS64.TRYWAIT P0, [R0+URZ+0x30], R6 ;  /* 0x00003006000075a7 */ /* 0x000ea400080011ff */
[----:B--2---:R-:W-:Y:S05]  /*7ee0*/  @!P0 BRA `(.L_x_130) ;  /* 0x0000002400c08947 */ /* 0x004fea0003800000 */
.L_x_129:
[----:B------:R-:W-:Y:S05]  /*7ef0*/  BSYNC B0 ;  /* 0x0000000000007941 */ /* 0x000fea0003800000 */
.L_x_128:
[----:B------:R-:W-:Y:S02]  /*7f00*/  ISETP.NE.AND P0, PT, R62, RZ, PT ;  /* 0x000000ff3e00720c */ /* 0x000fe40003f05270 */
[----:B------:R-:W-:Y:S11]  /*7f10*/  IADD3 R60, PT, PT, R60, 0x1, RZ ;  /* 0x000000013c3c7810 */ /* 0x000ff60007ffe0ff */
[----:B------:R4:W1:Y:S04]  /*7f20*/  @P0 LDS.128 R56, [R5] ;  /* 0x0000000005380984 */ /* 0x0008680000000c00 */
[----:B------:R4:W1:Y:S04]  /*7f30*/  @P0 LDS.128 R64, [R4+0x10] ;  /* 0x0000100004400984 */ /* 0x0008680000000c00 */
[----:B------:R4:W1:Y:S04]  /*7f40*/  @P0 LDS.128 R72, [R3+0x20] ;  /* 0x0000200003480984 */ /* 0x0008680000000c00 */
[----:B------:R4:W1:Y:S02]  /*7f50*/  @P0 LDS.128 R80, [R2+0x30] ;  /* 0x0000300002500984 */ /* 0x0008640000000c00 */
.L_x_127:
[----:B------:R-:W-:Y:S05]  /*7f60*/  BSYNC B1 ;  /* 0x0000000000017941 */ /* 0x000fea0003800000 */
.L_x_126:
        /* <DEDUP_REMOVED lines=21> */
.L_x_131:
        /* <DEDUP_REMOVED lines=151> */
.L_x_133:
[----:B------:R-:W-:Y:S05]  /*8a30*/  BSYNC.RECONVERGENT B0 ;  /* 0x0000000000007941 */ /* 0x000fea0003800200 */
.L_x_132:
        /* <DEDUP_REMOVED lines=21> */
.L_x_137:
[----:B------:R-:W-:Y:S05]  /*8b90*/  BSYNC B0 ;  /* 0x0000000000007941 */ /* 0x000fea0003800000 */
.L_x_136:
[----:B------:R-:W-:Y:S11]  /*8ba0*/  ISETP.NE.AND P0, PT, R62, RZ, PT ;  /* 0x000000ff3e00720c */ /* 0x000ff60003f05270 */
[----:B------:R-:W-:Y:S02]  /*8bb0*/  @!UPT UIADD3 URZ, UPT, UPT, URZ, URZ, URZ ;  /* 0x000000fffffff290 */ /* 0x000fe4000fffe0ff */
[----:B------:R4:W1:Y:S04]  /*8bc0*/  @P0 LDS.128 R56, [R4] ;  /* 0x0000000004380984 */ /* 0x0008680000000c00 */
[----:B------:R4:W1:Y:S04]  /*8bd0*/  @P0 LDS.128 R64, [R3+0x10] ;  /* 0x0000100003400984 */ /* 0x0008680000000c00 */
[----:B------:R4:W1:Y:S04]  /*8be0*/  @P0 LDS.128 R72, [R2+0x20] ;  /* 0x0000200002480984 */ /* 0x0008680000000c00 */
[----:B------:R4:W1:Y:S02]  /*8bf0*/  @P0 LDS.128 R80, [R60+0x30] ;  /* 0x000030003c500984 */ /* 0x0008640000000c00 */
.L_x_135:
[----:B------:R-:W-:Y:S05]  /*8c00*/  BSYNC B1 ;  /* 0x0000000000017941 */ /* 0x000fea0003800000 */
.L_x_134:
        /* <DEDUP_REMOVED lines=21> */
.L_x_139:
[----:B------:R-:W-:Y:S01]  /*8d60*/  ISETP.NE.AND P0, PT, R106, RZ, PT ;  /* 0x000000ff6a00720c */ /* 0x000fe20003f05270 */
[----:B------:R-:W-:Y:S05]  /*8d70*/  WARPSYNC.ALL ;  /* 0x0000000000007948 */ /* 0x000fea0003800000 */
[----:B------:R-:W-:Y:S01]  /*8d80*/  R2UR UR4, R48 ;  /* 0x00000000300472ca */ /* 0x000fe200000e0000 */
[----:B------:R-:W-:Y:S01]  /*8d90*/  BSSY.RECONVERGENT B0, `(.L_x_140) ;  /* 0x0000090000007945 */ /* 0x000fe20003800200 */
[C---:B-1----:R-:W-:Y:S02]  /*8da0*/  SHF.L.U32 R48, R56.reuse, 0x10, RZ ;  /* 0x0000001038307819 */ /* 0x042fe400000006ff */
[----:B------:R-:W-:Y:S02]  /*8db0*/  LOP3.LUT R50, R56, 0xffff0000, RZ, 0xc0, !PT ;  /* 0xffff000038327812 */ /* 0x000fe400078ec0ff */
[C---:B------:R-:W-:Y:S02]  /*8dc0*/  SHF.L.U32 R51, R57.reuse, 0x10, RZ ;  /* 0x0000001039337819 */ /* 0x040fe400000006ff */
[----:B------:R-:W-:Y:S02]  /*8dd0*/  LOP3.LUT R52, R57, 0xffff0000, RZ, 0xc0, !PT ;  /* 0xffff000039347812 */ /* 0x000fe400078ec0ff */
[C---:B------:R-:W-:Y:S02]  /*8de0*/  SHF.L.U32 R53, R58.reuse, 0x10, RZ ;  /* 0x000000103a357819 */ /* 0x040fe400000006ff */
[----:B------:R-:W-:Y:S01]  /*8df0*/  LOP3.LUT R54, R58, 0xffff0000, RZ, 0xc0, !PT ;  /* 0xffff00003a367812 */ /* 0x000fe200078ec0ff */
[----:B----4-:R-:W1:Y:S01]  /*8e00*/  LDTM.x32 R4, tmem[UR4+0x60] ;  /* 0x00006004000479ee */ /* 0x010e6200082c0000 */
[C---:B------:R-:W-:Y:S01]  /*8e10*/  SHF.L.U32 R55, R59.reuse, 0x10, RZ ;  /* 0x000000103b377819 */ /* 0x040fe200000006ff */
[----:B------:R-:W-:Y:S01]  /*8e20*/  NOP ;  /* 0x0000000000007918 */ /* 0x000fe20000000000 */
[----:B------:R-:W-:Y:S02]  /*8e30*/  LOP3.LUT R56, R59, 0xffff0000, RZ, 0xc0, !PT ;  /* 0xffff00003b387812 */ /* 0x000fe400078ec0ff */
[C---:B------:R-:W-:Y:S02]  /*8e40*/  SHF.L.U32 R57, R64.reuse, 0x10, RZ ;  /* 0x0000001040397819 */ /* 0x040fe400000006ff */
[----:B------:R-:W-:Y:S02]  /*8e50*/  LOP3.LUT R58, R64, 0xffff0000, RZ, 0xc0, !PT ;  /* 0xffff0000403a7812 */ /* 0x000fe400078ec0ff */
[C---:B------:R-:W-:Y:S02]  /*8e60*/  SHF.L.U32 R59, R65.reuse, 0x10, RZ ;  /* 0x00000010413b7819 */ /* 0x040fe400000006ff */
[----:B------:R-:W-:Y:S02]  /*8e70*/  LOP3.LUT R60, R65, 0xffff0000, RZ, 0xc0, !PT ;  /* 0xffff0000413c7812 */ /* 0x000fe400078ec0ff */
[C---:B------:R-:W-:Y:S02]  /*8e80*/  SHF.L.U32 R61, R66.reuse, 0x10, RZ ;  /* 0x00000010423d7819 */ /* 0x040fe400000006ff */
[----:B------:R-:W-:Y:S02]  /*8e90*/  LOP3.LUT R62, R66, 0xffff0000, RZ, 0xc0, !PT ;  /* 0xffff0000423e7812 */ /* 0x000fe400078ec0ff */
[C---:B------:R-:W-:Y:S02]  /*8ea0*/  SHF.L.U32 R63, R67.reuse, 0x10, RZ ;  /* 0x00000010433f7819 */ /* 0x040fe400000006ff */
[----:B------:R-:W-:Y:S02]  /*8eb0*/  IADD3 R112, PT, PT, R112, 0xc0, RZ ;  /* 0x000000c070707810 */ /* 0x000fe40007ffe0ff */
[----:B------:R-:W-:Y:S02]  /*8ec0*/  LOP3.LUT R64, R67, 0xffff0000, RZ, 0xc0, !PT ;  /* 0xffff000043407812 */ /* 0x000fe400078ec0ff */
[C---:B------:R-:W-:Y:S01]  /*8ed0*/  SHF.L.U32 R65, R72.reuse, 0x10, RZ ;  /* 0x0000001048417819 */ /* 0x040fe200000006ff */
[C---:B-1----:R-:W-:Y:S01]  /*8ee0*/  FMUL R4, R47.reuse, R4 ;  /* 0x000000042f047220 */ /* 0x042fe20000400000 */
[----:B------:R-:W-:Y:S01]  /*8ef0*/  LOP3.LUT R66, R72, 0xffff0000, RZ, 0xc0, !PT ;  /* 0xffff000048427812 */ /* 0x000fe200078ec0ff */
[----:B------:R-:W-:Y:S01]  /*8f00*/  FMUL R5, R47, R5 ;  /* 0x000000052f057220 */ /* 0x000fe20000400000 */
[----:B------:R-:W-:Y:S01]  /*8f10*/  LOP3.LUT R112, R112, 0xfefffff8, RZ, 0xc0, !PT ;  /* 0xfefffff870707812 */ /* 0x000fe200078ec0ff */
[----:B------:R-:W-:Y:S01]  /*8f20*/  FFMA R4, R49, R48, R4 ;  /* 0x0000003031047223 */ /* 0x000fe20000000004 */
[----:B------:R-:W-:Y:S01]  /*8f30*/  FMUL R6, R47, R6 ;  /* 0x000000062f067220 */ /* 0x000fe20000400000 */
[----:B------:R-:W-:Y:S01]  /*8f40*/  FFMA R5, R49, R50, R5 ;  /* 0x0000003231057223 */ /* 0x000fe20000000005 */
[----:B------:R-:W-:Y:S01]  /*8f50*/  SHF.L.U32 R67, R73, 0x10, RZ ;  /* 0x0000001049437819 */ /* 0x000fe200000006ff */
[----:B------:R1:W-:Y:S01]  /*8f60*/  SYNCS.ARRIVE.TRANS64.RED.A1T0 RZ, [R112+URZ], RZ ;  /* 0x000000ff70ff79a7 */ /* 0x0003e200081004ff */
[----:B------:R-:W-:Y:S01]  /*8f70*/  FFMA R6, R49, R51, R6 ;  /* 0x0000003331067223 */ /* 0x000fe20000000006 */
[----:B------:R-:W-:Y:S01]  /*8f80*/  FMUL R7, R47, R7 ;  /* 0x000000072f077220 */ /* 0x000fe20000400000 */
[----:B------:R-:W-:Y:S01]  /*8f90*/  F2FP.BF16.F32.PACK_AB R4, R5, R4 ;  /* 0x000000040504723e */ /* 0x000fe200000010ff */
[C---:B------:R-:W-:Y:S01]  /*8fa0*/  FMUL R8, R47.reuse, R8 ;  /* 0x000000082f087220 */ /* 0x040fe20000400000 */
[----:B------:R-:W-:Y:S01]  /*8fb0*/  FMUL R9, R47, R9 ;  /* 0x000000092f097220 */ /* 0x000fe20000400000 */
[----:B------:R-:W-:Y:S01]  /*8fc0*/  LOP3.LUT R68, R73, 0xffff0000, RZ, 0xc0, !PT ;  /* 0xffff000049447812 */ /* 0x000fe200078ec0ff */
[C---:B------:R-:W-:Y:S01]  /*8fd0*/  FFMA R7, R49.reuse, R52, R7 ;  /* 0x0000003431077223 */ /* 0x040fe20000000007 */
[C---:B------:R-:W-:Y:S01]  /*8fe0*/  FFMA R8, R49.reuse, R53, R8 ;  /* 0x0000003531087223 */ /* 0x040fe20000000008 */
[C---:B------:R-:W-:Y:S01]  /*8ff0*/  SHF.L.U32 R69, R74.reuse, 0x10, RZ ;  /* 0x000000104a457819 */ /* 0x040fe200000006ff */
[----:B------:R-:W-:Y:S01]  /*9000*/  FFMA R9, R49, R54, R9 ;  /* 0x0000003631097223 */ /* 0x000fe20000000009 */
[----:B------:R-:W-:Y:S01]  /*9010*/  FMUL R10, R47, R10 ;  /* 0x0000000a2f0a7220 */ /* 0x000fe20000400000 */
[----:B------:R-:W-:Y:S01]  /*9020*/  F2FP.BF16.F32.PACK_AB R5, R7, R6 ;  /* 0x000000060705723e */ /* 0x000fe200000010ff */
[C---:B------:R-:W-:Y:S01]  /*9030*/  FMUL R11, R47.reuse, R11 ;  /* 0x0000000b2f0b7220 */ /* 0x040fe20000400000 */
[----:B------:R-:W-:Y:S01]  /*9040*/  FMUL R0, R47, R12 ;  /* 0x0000000c2f007220 */ /* 0x000fe20000400000 */
[----:B------:R-:W-:Y:S01]  /*9050*/  F2FP.BF16.F32.PACK_AB R6, R9, R8 ;  /* 0x000000080906723e */ /* 0x000fe200000010ff */
[C---:B------:R-:W-:Y:S01]  /*9060*/  FFMA R10, R49.reuse, R55, R10 ;  /* 0x00000037310a7223 */ /* 0x040fe2000000000a */
[C---:B------:R-:W-:Y:S01]  /*9070*/  FFMA R11, R49.reuse, R56, R11 ;  /* 0x00000038310b7223 */ /* 0x040fe2000000000b */
[----:B------:R-:W-:Y:S01]  /*9080*/  LOP3.LUT R70, R74, 0xffff0000, RZ, 0xc0, !PT ;  /* 0xffff00004a467812 */ /* 0x000fe200078ec0ff */
[----:B------:R-:W-:Y:S01]  /*9090*/  FFMA R0, R49, R57, R0 ;  /* 0x0000003931007223 */ /* 0x000fe20000000000 */
[----:B------:R-:W-:Y:S01]  /*90a0*/  FMUL R2, R47, R13 ;  /* 0x0000000d2f027220 */ /* 0x000fe20000400000 */
[----:B------:R-:W-:Y:S01]  /*90b0*/  SHF.L.U32 R71, R75, 0x10, RZ ;  /* 0x000000104b477819 */ /* 0x000fe200000006ff */
[----:B------:R-:W-:Y:S01]  /*90c0*/  FMUL R3, R47, R14 ;  /* 0x0000000e2f037220 */ /* 0x000fe20000400000 */
[----:B------:R-:W-:Y:S01]  /*90d0*/  F2FP.BF16.F32.PACK_AB R7, R11, R10 ;  /* 0x0000000a0b07723e */ /* 0x000fe200000010ff */
[----:B------:R-:W-:Y:S01]  /*90e0*/  FFMA R2, R49, R58, R2 ;  /* 0x0000003a31027223 */ /* 0x000fe20000000002 */
[C---:B------:R-:W-:Y:S01]  /*90f0*/  FMUL R15, R47.reuse, R15 ;  /* 0x0000000f2f0f7220 */ /* 0x040fe20000400000 */
[C---:B------:R-:W-:Y:S01]  /*9100*/  FMUL R12, R47.reuse, R16 ;  /* 0x000000102f0c7220 */ /* 0x040fe20000400000 */
[----:B------:R-:W-:Y:S01]  /*9110*/  FMUL R13, R47, R17 ;  /* 0x000000112f0d7220 */ /* 0x000fe20000400000 */
[----:B------:R1:W-:Y:S01]  /*9120*/  STS.128 [R104+0x6000], R4 ;  /* 0x0060000468007388 */ /* 0x0003e20000000c00 */
[----:B------:R-:W-:Y:S01]  /*9130*/  LOP3.LUT R72, R75, 0xffff0000, RZ, 0xc0, !PT ;  /* 0xffff00004b487812 */ /* 0x000fe200078ec0ff */
[C---:B------:R-:W-:Y:S01]  /*9140*/  FFMA R3, R49.reuse, R59, R3 ;  /* 0x0000003b31037223 */ /* 0x040fe20000000003 */
[----:B------:R-:W-:Y:S01]  /*9150*/  SHF.L.U32 R73, R80, 0x10, RZ ;  /* 0x0000001050497819 */ /* 0x000fe200000006ff */
[C---:B------:R-:W-:Y:S01]  /*9160*/  FFMA R15, R49.reuse, R60, R15 ;  /* 0x0000003c310f7223 */ /* 0x040fe2000000000f */
[----:B------:R-:W-:Y:S01]  /*9170*/  F2FP.BF16.F32.PACK_AB R8, R2, R0 ;  /* 0x000000000208723e */ /* 0x000fe200000010ff */
[C---:B------:R-:W-:Y:S01]  /*9180*/  FFMA R12, R49.reuse, R61, R12 ;  /* 0x0000003d310c7223 */ /* 0x040fe2000000000c */
[----:B------:R-:W-:Y:S01]  /*9190*/  FFMA R13, R49, R62, R13 ;  /* 0x0000003e310d7223 */ /* 0x000fe2000000000d */
[C---:B------:R-:W-:Y:S01]  /*91a0*/  FMUL R14, R47.reuse, R18 ;  /* 0x000000122f0e7220 */ /* 0x040fe20000400000 */
[C---:B------:R-:W-:Y:S01]  /*91b0*/  FMUL R19, R47.reuse, R19 ;  /* 0x000000132f137220 */ /* 0x040fe20000400000 */
[C---:B------:R-:W-:Y:S01]  /*91c0*/  FMUL R16, R47.reuse, R20 ;  /* 0x000000142f107220 */ /* 0x040fe20000400000 */
[----:B------:R-:W-:Y:S01]  /*91d0*/  FMUL R17, R47, R21 ;  /* 0x000000152f117220 */ /* 0x000fe20000400000 */
[----:B------:R-:W-:Y:S01]  /*91e0*/  FFMA R14, R49, R63, R14 ;  /* 0x0000003f310e7223 */ /* 0x000fe2000000000e */
        /* <DEDUP_REMOVED lines=11> */
[----:B------:R-:W-:Y:S01]  /*92a0*/  F2FP.BF16.F32.PACK_AB R9, R15, R3 ;  /* 0x000000030f09723e */ /* 0x000fe200000010ff */
[----:B------:R-:W-:Y:S01]  /*92b0*/  FFMA R20, R49, R69, R20 ;  /* 0x0000004531147223 */ /* 0x000fe20000000014 */
[----:B------:R-:W-:Y:S01]  /*92c0*/  F2FP.BF16.F32.PACK_AB R10, R13, R12 ;  /* 0x0000000c0d0a723e */ /* 0x000fe200000010ff */
[----:B------:R-:W-:Y:S01]  /*92d0*/  FMUL R24, R47, R28 ;  /* 0x0000001c2f187220 */ /* 0x000fe20000400000 */
[----:B------:R-:W-:Y:S01]  /*92e0*/  F2FP.BF16.F32.PACK_AB R11, R19, R14 ;  /* 0x0000000e130b723e */ /* 0x000fe200000010ff */
[----:B------:R-:W-:Y:S01]  /*92f0*/  FFMA R21, R49, R70, R21 ;  /* 0x0000004631157223 */ /* 0x000fe20000000015 */
[----:B------:R-:W-:Y:S01]  /*9300*/  LOP3.LUT R74, R80, 0xffff0000, RZ, 0xc0, !PT ;  /* 0xffff0000504a7812 */ /* 0x000fe200078ec0ff */
[----:B------:R-:W-:Y:S01]  /*9310*/  FMUL R25, R47, R29 ;  /* 0x0000001d2f197220 */ /* 0x000fe20000400000 */
[----:B------:R-:W-:Y:S01]  /*9320*/  SHF.L.U32 R75, R81, 0x10, RZ ;  /* 0x00000010514b7819 */ /* 0x000fe200000006ff */
[----:B------:R1:W-:Y:S01]  /*9330*/  STS.128 [R103+0x6010], R8 ;  /* 0x0060100867007388 */ /* 0x0003e20000000c00 */
[----:B------:R-:W-:Y:S01]  /*9340*/  FFMA R22, R49, R71, R22 ;  /* 0x0000004731167223 */ /* 0x000fe20000000016 */
[----:B------:R-:W-:Y:S01]  /*9350*/  LOP3.LUT R76, R81, 0xffff0000, RZ, 0xc0, !PT ;  /* 0xffff0000514c7812 */ /* 0x000fe200078ec0ff */
[----:B------:R-:W-:Y:S01]  /*9360*/  FMUL R26, R47, R30 ;  /* 0x0000001e2f1a7220 */ /* 0x000fe20000400000 */
[----:B------:R-:W-:Y:S01]  /*9370*/  FFMA R27, R49, R72, R27 ;  /* 0x00000048311b7223 */ /* 0x000fe2000000001b */
[C---:B------:R-:W-:Y:S01]  /*9380*/  SHF.L.U32 R77, R82.reuse, 0x10, RZ ;  /* 0x00000010524d7819 */ /* 0x040fe200000006ff */
[----:B------:R-:W-:Y:S01]  /*9390*/  FMUL R31, R47, R31 ;  /* 0x0000001f2f1f7220 */ /* 0x000fe20000400000 */
[----:B------:R-:W-:Y:S01]  /*93a0*/  FFMA R24, R49, R73, R24 ;  /* 0x0000004931187223 */ /* 0x000fe20000000018 */
[----:B------:R-:W-:Y:S01]  /*93b0*/  LOP3.LUT R78, R82, 0xffff0000, RZ, 0xc0, !PT ;  /* 0xffff0000524e7812 */ /* 0x000fe200078ec0ff */
[----:B------:R-:W-:Y:S01]  /*93c0*/  FMUL R28, R47, R32 ;  /* 0x000000202f1c7220 */ /* 0x000fe20000400000 */
[----:B------:R-:W-:Y:S01]  /*93d0*/  FFMA R25, R49, R74, R25 ;  /* 0x0000004a31197223 */ /* 0x000fe20000000019 */
[----:B------:R-:W-:Y:S01]  /*93e0*/  SHF.L.U32 R79, R83, 0x10, RZ ;  /* 0x00000010534f7819 */ /* 0x000fe200000006ff */
[----:B------:R-:W-:Y:S01]  /*93f0*/  FMUL R29, R47, R33 ;  /* 0x000000212f1d7220 */ /* 0x000fe20000400000 */
[----:B------:R-:W-:Y:S01]  /*9400*/  F2FP.BF16.F32.PACK_AB R16, R17, R16 ;  /* 0x000000101110723e */ /* 0x000fe200000010ff */
[----:B------:R-:W-:Y:S01]  /*9410*/  FFMA R26, R49, R75, R26 ;  /* 0x0000004b311a7223 */ /* 0x000fe2000000001a */
[----:B------:R-:W-:Y:S01]  /*9420*/  LOP3.LUT R80, R83, 0xffff0000, RZ, 0xc0, !PT ;  /* 0xffff000053507812 */ /* 0x000fe200078ec0ff */
        /* <DEDUP_REMOVED lines=38> */
.L_x_141:
[----:B------:R-:W-:Y:S05]  /*9690*/  BSYNC.RECONVERGENT B0 ;  /* 0x0000000000007941 */ /* 0x000fea0003800200 */
.L_x_140:
[----:B------:R-:W-:Y:S01]  /*96a0*/  BAR.SYNC.DEFER_BLOCKING 0x1, 0x80 ;  /* 0x0042000000007b1d */ /* 0x000fe20000010000 */
[----:B------:R-:W-:Y:S01]  /*96b0*/  UISETP.NE.AND UP0, UPT, UR49, -0x4, UPT ;  /* 0xfffffffc3100788c */ /* 0x000fe2000bf05270 */
[----:B------:R-:W-:Y:S08]  /*96c0*/  IADD3 R45, PT, PT, R45, 0x1, RZ ;  /* 0x000000012d2d7810 */ /* 0x000ff00007ffe0ff */
[----:B------:R-:W-:Y:S05]  /*96d0*/  BRA.U !UP0, `(.L_x_142) ;  /* 0x0000000108287547 */ /* 0x000fea000b800000 */
[----:B------:R-:W-:Y:S01]  /*96e0*/  ISETP.NE.AND P0, PT, R111, RZ, PT ;  /* 0x000000ff6f00720c */ /* 0x000fe20003f05270 */
[----:B------:R-:W-:Y:S01]  /*96f0*/  IMAD.U32 R2, RZ, RZ, UR51 ;  /* 0x00000033ff027e24 */ /* 0x000fe2000f8e00ff */
[----:B------:R-:W-:Y:S01]  /*9700*/  UIADD3 UR51, UPT, UPT, UR51, 0x1, URZ ;  /* 0x0000000133337890 */ /* 0x000fe2000fffe0ff */
[----:B------:R-:W-:Y:S03]  /*9710*/  IMAD.U32 R0, RZ, RZ, UR37 ;  /* 0x00000025ff007e24 */ /* 0x000fe6000f8e00ff */
[----:B------:R-:W-:Y:S04]  /*9720*/  UISETP.NE.AND UP0, UPT, UR51, 0x4, UPT ;  /* 0x000000043300788c */ /* 0x000fe8000bf05270 */
[----:B------:R-:W-:Y:S03]  /*9730*/  USEL UR51, UR51, URZ, UP0 ;  /* 0x000000ff33337287 */ /* 0x000fe60008000000 */
[----:B------:R-:W-:Y:S05]  /*9740*/  @P0 LEA R2, R2, UR48, 0x3 ;  /* 0x0000003002020c11 */ /* 0x000fea000f8e18ff */
[----:B------:R-:W-:Y:S05]  /*9750*/  @P0 VIADD R2, R2, 0x50 ;  /* 0x0000005002020836 */ /* 0x000fea0000000000 */
[----:B------:R-:W-:Y:S04]  /*9760*/  @P0 PRMT R0, R0, 0x654, R2 ;  /* 0x0000065400000816 */ /* 0x000fe80000000002 */
[----:B------:R2:W-:Y:S03]  /*9770*/  @P0 SYNCS.ARRIVE.TRANS64.RED.A1T0 RZ, [R0+URZ], RZ ;  /* 0x000000ff00ff09a7 */ /* 0x0005e600081004ff */
.L_x_142:
[----:B------:R-:W-:Y:S01]  /*9780*/  ISETP.NE.AND P2, PT, R107, RZ, PT ;  /* 0x000000ff6b00720c */ /* 0x000fe20003f45270 */
[----:B------:R-:W-:Y:S01]  /*9790*/  UIADD3 UR49, UPT, UPT, UR49, 0x4, URZ ;  /* 0x0000000431317890 */ /* 0x000fe2000fffe0ff */
[----:B------:R-:W-:Y:S01]  /*97a0*/  ISETP.NE.AND P0, PT, R109, 0x2, PT ;  /* 0x000000026d00780c */ /* 0x000fe20003f05270 */
[----:B------:R-:W-:Y:S01]  /*97b0*/  IMAD.IADD R15, R43, 0x1, R90 ;  /* 0x000000012b0f7824 */ /* 0x000fe200078e025a */
[----:B------:R-:W-:Y:S01]  /*97c0*/  ISETP.NE.AND P1, PT, R45, 0x4, PT ;  /* 0x000000042d00780c */ /* 0x000fe20003f25270 */
[----:B------:R-:W-:Y:S01]  /*97d0*/  IMAD.IADD R14, R44, 0x1, R91 ;  /* 0x000000012c0e7824 */ /* 0x000fe200078e025b */
[----:B------:R-:W-:Y:S02]  /*97e0*/  SEL R2, RZ, 0x1, P0 ;  /* 0x00000001ff027807 */ /* 0x000fe40000000000 */
[----:B--2---:R-:W-:Y:S02]  /*97f0*/  SEL R0, RZ, 0x1, P1 ;  /* 0x00000001ff007807 */ /* 0x004fe40000800000 */
[----:B------:R-:W-:Y:S02]  /*9800*/  LOP3.LUT R99, R99, R2, RZ, 0x3c, !PT ;  /* 0x0000000263637212 */ /* 0x000fe400078e3cff */
[----:B------:R-:W-:Y:S02]  /*9810*/  LOP3.LUT R100, R100, R0, RZ, 0x3c, !PT ;  /* 0x0000000064647212 */ /* 0x000fe400078e3cff */
[----:B------:R-:W-:Y:S02]  /*9820*/  @P2 R2UR UR36, R98 ;  /* 0x00000000622422ca */ /* 0x000fe400000e0000 */
[----:B------:R-:W-:Y:S02]  /*9830*/  SEL R109, R109, RZ, P0 ;  /* 0x000000ff6d6d7207 */ /* 0x000fe40000000000 */
[----:B------:R-:W-:Y:S01]  /*9840*/  SEL R45, R45, RZ, P1 ;  /* 0x000000ff2d2d7207 */ /* 0x000fe20000800000 */
[----:B------:R-:W-:Y:S10]  /*9850*/  @P2 BRA `(.L_x_143) ;  /* 0xffffffc000082947 */ /* 0x000ff4000383ffff */
[----:B------:R-:W-:-:S09]  /*9860*/  UISETP.NE.AND UP0, UPT, UR50, URZ, UPT ;  /* 0x000000ff3200728c */ /* 0x000fd2000bf05270 */
[----:B------:R-:W-:Y:S05]  /*9870*/  BRA.U !UP0, `(.L_x_144) ;  /* 0x0000000108487547 */ /* 0x000fea000b800000 */
[----:B------:R-:W2:Y:S02]  /*9880*/  LDCU.64 UR4, c[0x0][0x890] ;  /* 0x00011200ff0477ac */ /* 0x000ea40008000a00 */
[----:B--2---:R-:W-:-:S04]  /*9890*/  UISETP.NE.U32.AND UP0, UPT, UR4, URZ, UPT ;  /* 0x000000ff0400728c */ /* 0x004fc8000bf05070 */
[----:B------:R-:W-:-:S09]  /*98a0*/  UISETP.NE.AND.EX UP0, UPT, UR5, URZ, UPT, UP0 ;  /* 0x000000ff0500728c */ /* 0x000fd2000bf05300 */
[----:B------:R-:W-:Y:S05]  /*98b0*/  BRA.U UP0, `(.L_x_145) ;  /* 0x00000001000c7547 */ /* 0x000fea000b800000 */
[----:B------:R-:W-:-:S13]  /*98c0*/  FSETP.NEU.AND P0, PT, R49, RZ, PT ;  /* 0x000000ff3100720b */ /* 0x000fda0003f0d000 */
[----:B------:R-:W-:Y:S05]  /*98d0*/  @!P0 EXIT ;  /* 0x000000000000894d */ /* 0x000fea0003800000 */
[----:B------:R-:W-:Y:S05]  /*98e0*/  BRA `(.L_x_144) ;  /* 0x00000000002c7947 */ /* 0x000fea0003800000 */
.L_x_145:
[----:B------:R-:W-:Y:S01]  /*98f0*/  ISETP.NE.AND P0, PT, R108, RZ, PT ;  /* 0x000000ff6c00720c */ /* 0x000fe20003f05270 */
[----:B------:R-:W-:-:S12]  /*9900*/  BSSY.RECONVERGENT B0, `(.L_x_144) ;  /* 0x0000009000007945 */ /* 0x000fd80003800200 */
[----:B------:R-:W-:Y:S05]  /*9910*/  @P0 BRA `(.L_x_146) ;  /* 0x0000000000140947 */ /* 0x000fea0003800000 */
[----:B------:R-:W2:Y:S02]  /*9920*/  LDCU.64 UR4, c[0x0][0x888] ;  /* 0x00011100ff0477ac */ /* 0x000ea40008000a00 */
[----:B--2---:R-:W-:-:S04]  /*9930*/  ISETP.NE.U32.AND P0, PT, RZ, UR4, PT ;  /* 0x00000004ff007c0c */ /* 0x004fc8000bf05070 */
[----:B------:R-:W-:-:S13]  /*9940*/  ISETP.NE.AND.EX P0, PT, RZ, UR5, PT, P0 ;  /* 0x00000005ff007c0c */ /* 0x000fda000bf05300 */
[----:B------:R-:W-:Y:S05]  /*9950*/  @!P0 EXIT ;  /* 0x000000000000894d */ /* 0x000fea0003800000 */
[----:B------:R-:W-:Y:S05]  /*9960*/  BRA `(.L_x_147) ;  /* 0x0000000000087947 */ /* 0x000fea0003800000 */
.L_x_146:
[----:B------:R-:W-:-:S13]  /*9970*/  FSETP.NEU.AND P0, PT, R49, RZ, PT ;  /* 0x000000ff3100720b */ /* 0x000fda0003f0d000 */
[----:B------:R-:W-:Y:S05]  /*9980*/  @!P0 EXIT ;  /* 0x000000000000894d */ /* 0x000fea0003800000 */
.L_x_147:
[----:B------:R-:W-:Y:S05]  /*9990*/  BSYNC.RECONVERGENT B0 ;  /* 0x0000000000007941 */ /* 0x000fea0003800200 */
.L_x_144:
[----:B------:R-:W-:Y:S01]  /*99a0*/  ULEA UR4, UR51, UR48, 0x3 ;  /* 0x0000003033047291 */ /* 0x000fe2000f8e18ff */
[----:B------:R-:W-:-:S04]  /*99b0*/  DEPBAR.LE SB0, 0x0 ;  /* 0x000080000000791a */ /* 0x000fc80000000000 */
[----:B------:R-:W-:-:S04]  /*99c0*/  UIADD3 UR4, UPT, UPT, UR4, 0x50, URZ ;  /* 0x0000005004047890 */ /* 0x000fc8000fffe0ff */
[----:B------:R-:W-:-:S09]  /*99d0*/  UPRMT UR4, UR37, 0x654, UR4 ;  /* 0x0000065425047896 */ /* 0x000fd20008000004 */
[----:B------:R-:W-:Y:S01]  /*99e0*/  SYNCS.ARRIVE.TRANS64.RED.A1T0 RZ, [UR4], RZ ;  /* 0x000000ffffff79a7 */ /* 0x000fe20008100404 */
[----:B------:R-:W-:Y:S05]  /*99f0*/  EXIT ;  /* 0x000000000000794d */ /* 0x000fea0003800000 */
.L_x_24:
[----:B--2---:R2:W4:Y:S02]  /*9a00*/  SYNCS.PHASECHK.TRANS64.TRYWAIT P0, [R2+URZ+0xf0], R3 ;  /* 0x0000f003020075a7 */ /* 0x00452400080011ff */
[----:B----4-:R-:W-:Y:S05]  /*9a10*/  @!P0 NANOSLEEP.SYNCS 0x989680 ;  /* 0x009896800000895d */ /* 0x010fea0003900000 */
[----:B------:R-:W4:Y:S02]  /*9a20*/  @!P0 SYNCS.PHASECHK.TRANS64 P0, [R2+URZ+0xf0], R3 ;  /* 0x0000f003020085a7 */ /* 0x000f2400080010ff */
[----:B----4-:R-:W-:Y:S05]  /*9a30*/  @!P0 BRA `(.L_x_24) ;  /* 0xfffffffc00f08947 */ /* 0x010fea000383ffff */
[----:B------:R-:W-:Y:S05]  /*9a40*/  BRA `(.L_x_148) ;  /* 0xffffff7c00687947 */ /* 0x000fea000383ffff */
.L_x_27:
[----:B------:R-:W-:-:S07]  /*9a50*/  MOV R2, UR33 ;  /* 0x0000002100027c02 */ /* 0x000fce0008000f00 */
.L_x_149:
[----:B-1----:R1:W2:Y:S02]  /*9a60*/  SYNCS.PHASECHK.TRANS64.TRYWAIT P0, [R2+URZ+0x18], R4 ;  /* 0x00001804020075a7 */ /* 0x0022a400080011ff */
[----:B--2---:R-:W-:Y:S05]  /*9a70*/  @!P0 NANOSLEEP.SYNCS 0x989680 ;  /* 0x009896800000895d */ /* 0x004fea0003900000 */
[----:B------:R-:W2:Y:S02]  /*9a80*/  @!P0 SYNCS.PHASECHK.TRANS64 P0, [R2+URZ+0x18], R4 ;  /* 0x00001804020085a7 */ /* 0x000ea400080010ff */
[----:B--2---:R-:W-:Y:S05]  /*9a90*/  @!P0 BRA `(.L_x_149) ;  /* 0xfffffffc00f08947 */ /* 0x004fea000383ffff */
[----:B------:R-:W-:Y:S05]  /*9aa0*/  BRA `(.L_x_26) ;  /* 0xffffff7c00d07947 */ /* 0x000fea000383ffff */
.L_x_34:
[----:B-1----:R-:W-:-:S07]  /*9ab0*/  MOV R2, UR33 ;  /* 0x0000002100027c02 */ /* 0x002fce0008000f00 */
.L_x_150:
[----:B-1----:R1:W2:Y:S02]  /*9ac0*/  SYNCS.PHASECHK.TRANS64.TRYWAIT P0, [R2+URZ+0x18], R4 ;  /* 0x00001804020075a7 */ /* 0x0022a400080011ff */
[----:B--2---:R-:W-:Y:S05]  /*9ad0*/  @!P0 NANOSLEEP.SYNCS 0x989680 ;  /* 0x009896800000895d */ /* 0x004fea0003900000 */
[----:B------:R-:W2:Y:S02]  /*9ae0*/  @!P0 SYNCS.PHASECHK.TRANS64 P0, [R2+URZ+0x18], R4 ;  /* 0x00001804020085a7 */ /* 0x000ea400080010ff */
[----:B--2---:R-:W-:Y:S05]  /*9af0*/  @!P0 BRA `(.L_x_150) ;  /* 0xfffffffc00f08947 */ /* 0x004fea000383ffff */
[----:B------:R-:W-:Y:S05]  /*9b00*/  BRA `(.L_x_33) ;  /* 0xffffff8000bc7947 */ /* 0x000fea000383ffff */
.L_x_39:
[----:B-1----:R1:W2:Y:S02]  /*9b10*/  SYNCS.PHASECHK.TRANS64.TRYWAIT P0, [R2+URZ+0x80], R3 ;  /* 0x00008003020075a7 */ /* 0x0022a400080011ff */
[----:B--2---:R-:W-:Y:S05]  /*9b20*/  @!P0 NANOSLEEP.SYNCS 0x989680 ;  /* 0x009896800000895d */ /* 0x004fea0003900000 */
[----:B------:R-:W2:Y:S02]  /*9b30*/  @!P0 SYNCS.PHASECHK.TRANS64 P0, [R2+URZ+0x80], R3 ;  /* 0x00008003020085a7 */ /* 0x000ea400080010ff */
[----:B--2---:R-:W-:Y:S05]  /*9b40*/  @!P0 BRA `(.L_x_39) ;  /* 0xfffffffc00f08947 */ /* 0x004fea000383ffff */
[----:B------:R-:W-:Y:S05]  /*9b50*/  BRA `(.L_x_151) ;  /* 0xffffff8400887947 */ /* 0x000fea000383ffff */
.L_x_43:
[----:B---3--:R-:W-:-:S07]  /*9b60*/  MOV R0, UR4 ;  /* 0x0000000400007c02 */ /* 0x008fce0008000f00 */
.L_x_152:
[----:B-1----:R1:W2:Y:S02]  /*9b70*/  SYNCS.PHASECHK.TRANS64.TRYWAIT P0, [R0+URZ], R2 ;  /* 0x00000002000075a7 */ /* 0x0022a400080011ff */
[----:B--2---:R-:W-:Y:S05]  /*9b80*/  @!P0 NANOSLEEP.SYNCS 0x989680 ;  /* 0x009896800000895d */ /* 0x004fea0003900000 */
[----:B------:R-:W2:Y:S02]  /*9b90*/  @!P0 SYNCS.PHASECHK.TRANS64 P0, [R0+URZ], R2 ;  /* 0x00000002000085a7 */ /* 0x000ea400080010ff */
[----:B--2---:R-:W-:Y:S05]  /*9ba0*/  @!P0 BRA `(.L_x_152) ;  /* 0xfffffffc00f08947 */ /* 0x004fea000383ffff */
[----:B------:R-:W-:Y:S05]  /*9bb0*/  BRA `(.L_x_153) ;  /* 0xffffff8800f87947 */ /* 0x000fea000383ffff */
.L_x_44:
[----:B---3--:R-:W-:-:S07]  /*9bc0*/  MOV R0, UR4 ;  /* 0x0000000400007c02 */ /* 0x008fce0008000f00 */
.L_x_154:
[----:B-1----:R1:W2:Y:S02]  /*9bd0*/  SYNCS.PHASECHK.TRANS64.TRYWAIT P0, [R0+URZ], R2 ;  /* 0x00000002000075a7 */ /* 0x0022a400080011ff */
[----:B--2---:R-:W-:Y:S05]  /*9be0*/  @!P0 NANOSLEEP.SYNCS 0x989680 ;  /* 0x009896800000895d */ /* 0x004fea0003900000 */
[----:B------:R-:W2:Y:S02]  /*9bf0*/  @!P0 SYNCS.PHASECHK.TRANS64 P0, [R0+URZ], R2 ;  /* 0x00000002000085a7 */ /* 0x000ea400080010ff */
[----:B--2---:R-:W-:Y:S05]  /*9c00*/  @!P0 BRA `(.L_x_154) ;  /* 0xfffffffc00f08947 */ /* 0x004fea000383ffff */
[----:B------:R-:W-:Y:S05]  /*9c10*/  BRA `(.L_x_155) ;  /* 0xffffff8c00047947 */ /* 0x000fea000383ffff */
.L_x_47:
[----:B-1----:R1:W2:Y:S02]  /*9c20*/  SYNCS.PHASECHK.TRANS64.TRYWAIT P0, [R0+URZ+0xe0], R4 ;  /* 0x0000e004000075a7 */ /* 0x0022a400080011ff */
[----:B--2---:R-:W-:Y:S05]  /*9c30*/  @!P0 NANOSLEEP.SYNCS 0x989680 ;  /* 0x009896800000895d */ /* 0x004fea0003900000 */
[----:B------:R-:W2:Y:S02]  /*9c40*/  @!P0 SYNCS.PHASECHK.TRANS64 P0, [R0+URZ+0xe0], R4 ;  /* 0x0000e004000085a7 */ /* 0x000ea400080010ff */
[----:B--2---:R-:W-:Y:S05]  /*9c50*/  @!P0 BRA `(.L_x_47) ;  /* 0xfffffffc00f08947 */ /* 0x004fea000383ffff */
[----:B------:R-:W-:Y:S05]  /*9c60*/  BRA `(.L_x_156) ;  /* 0xffffff8c00647947 */ /* 0x000fea000383ffff */
.L_x_48:
[----:B------:R-:W-:-:S07]  /*9c70*/  MOV R0, UR5 ;  /* 0x0000000500007c02 */ /* 0x000fce0008000f00 */
.L_x_157:
[----:B-1----:R1:W2:Y:S02]  /*9c80*/  SYNCS.PHASECHK.TRANS64.TRYWAIT P0, [R0+URZ+0x90], R5 ;  /* 0x00009005000075a7 */ /* 0x0022a400080011ff */
[----:B--2---:R-:W-:Y:S05]  /*9c90*/  @!P0 NANOSLEEP.SYNCS 0x989680 ;  /* 0x009896800000895d */ /* 0x004fea0003900000 */
[----:B------:R-:W2:Y:S02]  /*9ca0*/  @!P0 SYNCS.PHASECHK.TRANS64 P0, [R0+URZ+0x90], R5 ;  /* 0x00009005000085a7 */ /* 0x000ea400080010ff */
[----:B--2---:R-:W-:Y:S05]  /*9cb0*/  @!P0 BRA `(.L_x_157) ;  /* 0xfffffffc00f08947 */ /* 0x004fea000383ffff */
[----:B------:R-:W-:Y:S05]  /*9cc0*/  BRA `(.L_x_158) ;  /* 0xffffff8c00747947 */ /* 0x000fea000383ffff */
.L_x_49:
[----:B-1----:R1:W2:Y:S02]  /*9cd0*/  SYNCS.PHASECHK.TRANS64.TRYWAIT P1, [R0+URZ+0x80], R4 ;  /* 0x00008004000075a7 */ /* 0x0022a400080211ff */
[----:B--2---:R-:W-:Y:S05]  /*9ce0*/  @!P1 NANOSLEEP.SYNCS 0x989680 ;  /* 0x009896800000995d */ /* 0x004fea0003900000 */
[----:B------:R-:W2:Y:S02]  /*9cf0*/  @!P1 SYNCS.PHASECHK.TRANS64 P1, [R0+URZ+0x80], R4 ;  /* 0x00008004000095a7 */ /* 0x000ea400080210ff */
[----:B--2---:R-:W-:Y:S05]  /*9d00*/  @!P1 BRA `(.L_x_49) ;  /* 0xfffffffc00f09947 */ /* 0x004fea000383ffff */
[----:B------:R-:W-:Y:S05]  /*9d10*/  BRA `(.L_x_159) ;  /* 0xffffff8c00a47947 */ /* 0x000fea000383ffff */
.L_x_52:
[----:B------:R-:W-:-:S07]  /*9d20*/  MOV R0, UR5 ;  /* 0x0000000500007c02 */ /* 0x000fce0008000f00 */
.L_x_160:
[----:B-1----:R1:W2:Y:S02]  /*9d30*/  SYNCS.PHASECHK.TRANS64.TRYWAIT P0, [R0+URZ+0x90], R2 ;  /* 0x00009002000075a7 */ /* 0x0022a400080011ff */
[----:B--2---:R-:W-:Y:S05]  /*9d40*/  @!P0 NANOSLEEP.SYNCS 0x989680 ;  /* 0x009896800000895d */ /* 0x004fea0003900000 */
[----:B------:R-:W2:Y:S02]  /*9d50*/  @!P0 SYNCS.PHASECHK.TRANS64 P0, [R0+URZ+0x90], R2 ;  /* 0x00009002000085a7 */ /* 0x000ea400080010ff */
[----:B--2---:R-:W-:Y:S05]  /*9d60*/  @!P0 BRA `(.L_x_160) ;  /* 0xfffffffc00f08947 */ /* 0x004fea000383ffff */
[----:B------:R-:W-:Y:S05]  /*9d70*/  BRA `(.L_x_51) ;  /* 0xffffff8c00f87947 */ /* 0x000fea000383ffff */
.L_x_61:
[----:B-1----:R-:W-:-:S04]  /*9d80*/  MOV R4, UR6 ;  /* 0x0000000600047c02 */ /* 0x002fc80008000f00 */
[----:B------:R1:W2:Y:S03]  /*9d90*/  SYNCS.PHASECHK.TRANS64.TRYWAIT P0, [R4+URZ+0x8], R5 ;  /* 0x00000805040075a7 */ /* 0x0002a600080011ff */
[----:B--2---:R-:W-:Y:S05]  /*9da0*/  @!P0 NANOSLEEP.SYNCS 0x989680 ;  /* 0x009896800000895d */ /* 0x004fea0003900000 */
[----:B------:R-:W2:Y:S02]  /*9db0*/  @!P0 SYNCS.PHASECHK.TRANS64 P0, [R4+URZ+0x8], R5 ;  /* 0x00000805040085a7 */ /* 0x000ea400080010ff */
[----:B--2---:R-:W-:Y:S05]  /*9dc0*/  @!P0 BRA `(.L_x_61) ;  /* 0xfffffffc00ec8947 */ /* 0x004fea000383ffff */
[----:B------:R-:W-:Y:S05]  /*9dd0*/  BRA `(.L_x_60) ;  /* 0xffffff9000ac7947 */ /* 0x000fea000383ffff */
.L_x_63:
[----:B------:R-:W-:Y:S01]  /*9de0*/  BSSY B0, `(.L_x_161) ;  /* 0x0000006000007945 */ /* 0x000fe20003800000 */
[----:B------:R-:W-:-:S07]  /*9df0*/  MOV R15, 0xffffffff ;  /* 0xffffffff000f7802 */ /* 0x000fce0000000f00 */
[----:B-1---5:R-:W-:Y:S05]  /*9e00*/  WARPSYNC.COLLECTIVE R15, `(.L_x_162) ;  /* 0x000000000f0c7348 */ /* 0x022fea0003c00000 */
[----:B------:R-:W-:Y:S02]  /*9e10*/  ELECT P6, UR79, PT ;  /* 0x00000000004f782f */ /* 0x000fe400038c0000 */
[----:B------:R-:W-:Y:S01]  /*9e20*/  MOV R14, UR79 ;  /* 0x0000004f000e7c02 */ /* 0x000fe20008000f00 */
[----:B-1---5:R-:W-:Y:S10]  /*9e30*/  ENDCOLLECTIVE ;  /* 0x000000000000791b */ /* 0x022ff40003800000 */
.L_x_162:
[----:B------:R-:W-:Y:S05]  /*9e40*/  BSYNC B0 ;  /* 0x0000000000007941 */ /* 0x000fea0003800000 */
.L_x_161:
[----:B------:R-:W-:Y:S05]  /*9e50*/  BRA `(.L_x_163) ;  /* 0xffffff9000dc7947 */ /* 0x000fea000383ffff */
.L_x_65:
[----:B-1----:R-:W-:-:S04]  /*9e60*/  MOV R2, UR6 ;  /* 0x0000000600027c02 */ /* 0x002fc80008000f00 */
[----:B------:R1:W2:Y:S03]  /*9e70*/  SYNCS.PHASECHK.TRANS64.TRYWAIT P0, [R2+URZ+0x8], R3 ;  /* 0x00000803020075a7 */ /* 0x0002a600080011ff */
[----:B--2---:R-:W-:Y:S05]  /*9e80*/  @!P0 NANOSLEEP.SYNCS 0x989680 ;  /* 0x009896800000895d */ /* 0x004fea0003900000 */
[----:B------:R-:W2:Y:S02]  /*9e90*/  @!P0 SYNCS.PHASECHK.TRANS64 P0, [R2+URZ+0x8], R3 ;  /* 0x00000803020085a7 */ /* 0x000ea400080010ff */
[----:B--2---:R-:W-:Y:S05]  /*9ea0*/  @!P0 BRA `(.L_x_65) ;  /* 0xfffffffc00ec8947 */ /* 0x004fea000383ffff */
[----:B------:R-:W-:Y:S05]  /*9eb0*/  BRA `(.L_x_64) ;  /* 0xffffff9000e07947 */ /* 0x000fea000383ffff */
.L_x_66:
[----:B-1----:R1:W2:Y:S02]  /*9ec0*/  SYNCS.PHASECHK.TRANS64.TRYWAIT P0, [R0+URZ+0x80], R4 ;  /* 0x00008004000075a7 */ /* 0x0022a400080011ff */
[----:B--2---:R-:W-:Y:S05]  /*9ed0*/  @!P0 NANOSLEEP.SYNCS 0x989680 ;  /* 0x009896800000895d */ /* 0x004fea0003900000 */
[----:B------:R-:W2:Y:S02]  /*9ee0*/  @!P0 SYNCS.PHASECHK.TRANS64 P0, [R0+URZ+0x80], R4 ;  /* 0x00008004000085a7 */ /* 0x000ea400080010ff */
[----:B--2---:R-:W-:Y:S05]  /*9ef0*/  @!P0 BRA `(.L_x_66) ;  /* 0xfffffffc00f08947 */ /* 0x004fea000383ffff */
[----:B------:R-:W-:Y:S05]  /*9f00*/  BRA `(.L_x_164) ;  /* 0xffffff9400ec7947 */ /* 0x000fea000383ffff */
.L_x_68:
[----:B------:R-:W-:-:S07]  /*9f10*/  MOV R0, UR8 ;  /* 0x0000000800007c02 */ /* 0x000fce0008000f00 */
.L_x_165:
[----:B-1----:R1:W2:Y:S02]  /*9f20*/  SYNCS.PHASECHK.TRANS64.TRYWAIT P0, [R0+URZ+0xc0], R4 ;  /* 0x0000c004000075a7 */ /* 0x0022a400080011ff */
[----:B--2---:R-:W-:Y:S05]  /*9f30*/  @!P0 NANOSLEEP.SYNCS 0x989680 ;  /* 0x009896800000895d */ /* 0x004fea0003900000 */
[----:B------:R-:W2:Y:S02]  /*9f40*/  @!P0 SYNCS.PHASECHK.TRANS64 P0, [R0+URZ+0xc0], R4 ;  /* 0x0000c004000085a7 */ /* 0x000ea400080010ff */
[----:B--2---:R-:W-:Y:S05]  /*9f50*/  @!P0 BRA `(.L_x_165) ;  /* 0xfffffffc00f08947 */ /* 0x004fea000383ffff */
[----:B------:R-:W-:Y:S05]  /*9f60*/  BRA `(.L_x_166) ;  /* 0xffffff9800387947 */ /* 0x000fea000383ffff */
.L_x_71:
[----:B------:R-:W-:Y:S07]  /*9f70*/  MOV R0, UR14 ;  /* 0x0000000e00007c02 */ /* 0x000fee0008000f00 */
.L_x_167:
[----:B-1----:R1:W2:Y:S02]  /*9f80*/  SYNCS.PHASECHK.TRANS64.TRYWAIT P0, [R0+URZ], R4 ;  /* 0x00000004000075a7 */ /* 0x0022a400080011ff */
[----:B--2---:R-:W-:Y:S05]  /*9f90*/  @!P0 NANOSLEEP.SYNCS 0x989680 ;  /* 0x009896800000895d */ /* 0x004fea0003900000 */
[----:B------:R-:W2:Y:S02]  /*9fa0*/  @!P0 SYNCS.PHASECHK.TRANS64 P0, [R0+URZ], R4 ;  /* 0x00000004000085a7 */ /* 0x000ea400080010ff */
[----:B--2---:R-:W-:Y:S05]  /*9fb0*/  @!P0 BRA `(.L_x_167) ;  /* 0xfffffffc00f08947 */ /* 0x004fea000383ffff */
[----:B------:R-:W-:Y:S05]  /*9fc0*/  BRA `(.L_x_70) ;  /* 0xffffff98004c7947 */ /* 0x000fea000383ffff */
.L_x_75:
[----:B-1----:R-:W-:-:S07]  /*9fd0*/  MOV R0, UR8 ;  /* 0x0000000800007c02 */ /* 0x002fce0008000f00 */
.L_x_168:
[----:B-1----:R1:W2:Y:S02]  /*9fe0*/  SYNCS.PHASECHK.TRANS64.TRYWAIT P0, [R0+URZ], R2 ;  /* 0x00000002000075a7 */ /* 0x0022a400080011ff */
[----:B--2---:R-:W-:Y:S05]  /*9ff0*/  @!P0 NANOSLEEP.SYNCS 0x989680 ;  /* 0x009896800000895d */ /* 0x004fea0003900000 */
[----:B------:R-:W2:Y:S02]  /*a000*/  @!P0 SYNCS.PHASECHK.TRANS64 P0, [R0+URZ], R2 ;  /* 0x00000002000085a7 */ /* 0x000ea400080010ff */
[----:B--2---:R-:W-:Y:S05]  /*a010*/  @!P0 BRA `(.L_x_168) ;  /* 0xfffffffc00f08947 */ /* 0x004fea000383ffff */
[----:B------:R-:W-:Y:S05]  /*a020*/  BRA `(.L_x_169) ;  /* 0xffffff9c00907947 */ /* 0x000fea000383ffff */
.L_x_76:
[----:B------:R-:W-:-:S07]  /*a030*/  MOV R0, UR8 ;  /* 0x0000000800007c02 */ /* 0x000fce0008000f00 */
.L_x_170:
[----:B-1----:R1:W2:Y:S02]  /*a040*/  SYNCS.PHASECHK.TRANS64.TRYWAIT P0, [R0+URZ], R3 ;  /* 0x00000003000075a7 */ /* 0x0022a400080011ff */
[----:B--2---:R-:W-:Y:S05]  /*a050*/  @!P0 NANOSLEEP.SYNCS 0x989680 ;  /* 0x009896800000895d */ /* 0x004fea0003900000 */
[----:B------:R-:W2:Y:S02]  /*a060*/  @!P0 SYNCS.PHASECHK.TRANS64 P0, [R0+URZ], R3 ;  /* 0x00000003000085a7 */ /* 0x000ea400080010ff */
[----:B--2---:R-:W-:Y:S05]  /*a070*/  @!P0 BRA `(.L_x_170) ;  /* 0xfffffffc00f08947 */ /* 0x004fea000383ffff */
[----:B------:R-:W-:Y:S05]  /*a080*/  BRA `(.L_x_171) ;  /* 0xffffff9c009c7947 */ /* 0x000fea000383ffff */
.L_x_77:
[----:B------:R-:W-:-:S07]  /*a090*/  MOV R0, UR8 ;  /* 0x0000000800007c02 */ /* 0x000fce0008000f00 */
.L_x_172:
[----:B-1----:R1:W2:Y:S02]  /*a0a0*/  SYNCS.PHASECHK.TRANS64.TRYWAIT P0, [R0+URZ], R3 ;  /* 0x00000003000075a7 */ /* 0x0022a400080011ff */
[----:B--2---:R-:W-:Y:S05]  /*a0b0*/  @!P0 NANOSLEEP.SYNCS 0x989680 ;  /* 0x009896800000895d */ /* 0x004fea0003900000 */
[----:B------:R-:W2:Y:S02]  /*a0c0*/  @!P0 SYNCS.PHASECHK.TRANS64 P0, [R0+URZ], R3 ;  /* 0x00000003000085a7 */ /* 0x000ea400080010ff */
[----:B--2---:R-:W-:Y:S05]  /*a0d0*/  @!P0 BRA `(.L_x_172) ;  /* 0xfffffffc00f08947 */ /* 0x004fea000383ffff */
[----:B------:R-:W-:Y:S05]  /*a0e0*/  BRA `(.L_x_173) ;  /* 0xffffff9c00a87947 */ /* 0x000fea000383ffff */
.L_x_80:
[----:B------:R-:W-:-:S07]  /*a0f0*/  MOV R0, UR7 ;  /* 0x0000000700007c02 */ /* 0x000fce0008000f00 */
.L_x_174:
[----:B-1----:R1:W2:Y:S02]  /*a100*/  SYNCS.PHASECHK.TRANS64.TRYWAIT P1, [R0+URZ+0x100], R2 ;  /* 0x00010002000075a7 */ /* 0x0022a400080211ff */
[----:B--2---:R-:W-:Y:S05]  /*a110*/  @!P1 NANOSLEEP.SYNCS 0x989680 ;  /* 0x009896800000995d */ /* 0x004fea0003900000 */
[----:B------:R-:W2:Y:S02]  /*a120*/  @!P1 SYNCS.PHASECHK.TRANS64 P1, [R0+URZ+0x100], R2 ;  /* 0x00010002000095a7 */ /* 0x000ea400080210ff */
[----:B--2---:R-:W-:Y:S05]  /*a130*/  @!P1 BRA `(.L_x_174) ;  /* 0xfffffffc00f09947 */ /* 0x004fea000383ffff */
[----:B------:R-:W-:Y:S05]  /*a140*/  BRA `(.L_x_175) ;  /* 0xffffff9c00f47947 */ /* 0x000fea000383ffff */
.L_x_85:
[----:B--2---:R2:W4:Y:S02]  /*a150*/  SYNCS.PHASECHK.TRANS64.TRYWAIT P0, [R0+URZ+0x80], R2 ;  /* 0x00008002000075a7 */ /* 0x00452400080011ff */
[----:B----4-:R-:W-:Y:S05]  /*a160*/  @!P0 NANOSLEEP.SYNCS 0x989680 ;  /* 0x009896800000895d */ /* 0x010fea0003900000 */
[----:B------:R-:W4:Y:S02]  /*a170*/  @!P0 SYNCS.PHASECHK.TRANS64 P0, [R0+URZ+0x80], R2 ;  /* 0x00008002000085a7 */ /* 0x000f2400080010ff */
[----:B----4-:R-:W-:Y:S05]  /*a180*/  @!P0 BRA `(.L_x_85) ;  /* 0xfffffffc00f08947 */ /* 0x010fea000383ffff */
[----:B------:R-:W-:Y:S05]  /*a190*/  BRA `(.L_x_176) ;  /* 0xffffffa400087947 */ /* 0x000fea000383ffff */
.L_x_88:
[----:B------:R-:W-:Y:S07]  /*a1a0*/  MOV R0, UR7 ;  /* 0x0000000700007c02 */ /* 0x000fee0008000f00 */
.L_x_177:
[----:B--2---:R2:W4:Y:S02]  /*a1b0*/  SYNCS.PHASECHK.TRANS64.TRYWAIT P0, [R0+URZ+0x78], R2 ;  /* 0x00007802000075a7 */ /* 0x00452400080011ff */
[----:B----4-:R-:W-:Y:S05]  /*a1c0*/  @!P0 NANOSLEEP.SYNCS 0x989680 ;  /* 0x009896800000895d */ /* 0x010fea0003900000 */
[----:B------:R-:W4:Y:S02]  /*a1d0*/  @!P0 SYNCS.PHASECHK.TRANS64 P0, [R0+URZ+0x78], R2 ;  /* 0x00007802000085a7 */ /* 0x000f2400080010ff */
[----:B----4-:R-:W-:Y:S05]  /*a1e0*/  @!P0 BRA `(.L_x_177) ;  /* 0xfffffffc00f08947 */ /* 0x010fea000383ffff */
[----:B------:R-:W-:Y:S05]  /*a1f0*/  BRA `(.L_x_87) ;  /* 0xffffffa400e87947 */ /* 0x000fea000383ffff */
.L_x_91:
[----:B------:R-:W-:Y:S07]  /*a200*/  MOV R0, UR7 ;  /* 0x0000000700007c02 */ /* 0x000fee0008000f00 */
.L_x_178:
[----:B-1----:R1:W2:Y:S02]  /*a210*/  SYNCS.PHASECHK.TRANS64.TRYWAIT P0, [R0+URZ+0x50], R14 ;  /* 0x0000500e000075a7 */ /* 0x0022a400080011ff */
[----:B--2---:R-:W-:Y:S05]  /*a220*/  @!P0 NANOSLEEP.SYNCS 0x989680 ;  /* 0x009896800000895d */ /* 0x004fea0003900000 */
[----:B------:R-:W2:Y:S02]  /*a230*/  @!P0 SYNCS.PHASECHK.TRANS64 P0, [R0+URZ+0x50], R14 ;  /* 0x0000500e000085a7 */ /* 0x000ea400080010ff */
[----:B--2---:R-:W-:Y:S05]  /*a240*/  @!P0 BRA `(.L_x_178) ;  /* 0xfffffffc00f08947 */ /* 0x004fea000383ffff */
[----:B------:R-:W-:Y:S05]  /*a250*/  BRA `(.L_x_179) ;  /* 0xffffffa800607947 */ /* 0x000fea000383ffff */
.L_x_92:
[----:B------:R-:W-:Y:S07]  /*a260*/  MOV R0, UR7 ;  /* 0x0000000700007c02 */ /* 0x000fee0008000f00 */
.L_x_180:
[----:B-1----:R1:W2:Y:S02]  /*a270*/  SYNCS.PHASECHK.TRANS64.TRYWAIT P0, [R0+URZ+0x58], R14 ;  /* 0x0000580e000075a7 */ /* 0x0022a400080011ff */
[----:B--2---:R-:W-:Y:S05]  /*a280*/  @!P0 NANOSLEEP.SYNCS 0x989680 ;  /* 0x009896800000895d */ /* 0x004fea0003900000 */
[----:B------:R-:W2:Y:S02]  /*a290*/  @!P0 SYNCS.PHASECHK.TRANS64 P0, [R0+URZ+0x58], R14 ;  /* 0x0000580e000085a7 */ /* 0x000ea400080010ff */
[----:B--2---:R-:W-:Y:S05]  /*a2a0*/  @!P0 BRA `(.L_x_180) ;  /* 0xfffffffc00f08947 */ /* 0x004fea000383ffff */
[----:B------:R-:W-:Y:S05]  /*a2b0*/  BRA `(.L_x_181) ;  /* 0xffffffa800b87947 */ /* 0x000fea000383ffff */
.L_x_93:
[----:B------:R-:W-:Y:S07]  /*a2c0*/  MOV R0, UR7 ;  /* 0x0000000700007c02 */ /* 0x000fee0008000f00 */
.L_x_182:
[----:B-1----:R1:W2:Y:S02]  /*a2d0*/  SYNCS.PHASECHK.TRANS64.TRYWAIT P0, [R0+URZ+0x60], R14 ;  /* 0x0000600e000075a7 */ /* 0x0022a400080011ff */
[----:B--2---:R-:W-:Y:S05]  /*a2e0*/  @!P0 NANOSLEEP.SYNCS 0x989680 ;  /* 0x009896800000895d */ /* 0x004fea0003900000 */
[----:B------:R-:W2:Y:S02]  /*a2f0*/  @!P0 SYNCS.PHASECHK.TRANS64 P0, [R0+URZ+0x60], R14 ;  /* 0x0000600e000085a7 */ /* 0x000ea400080010ff */
[----:B--2---:R-:W-:Y:S05]  /*a300*/  @!P0 BRA `(.L_x_182) ;  /* 0xfffffffc00f08947 */ /* 0x004fea000383ffff */
[----:B------:R-:W-:Y:S05]  /*a310*/  BRA `(.L_x_183) ;  /* 0xffffffac00147947 */ /* 0x000fea000383ffff */
.L_x_94:
[----:B------:R-:W-:Y:S07]  /*a320*/  MOV R0, UR7 ;  /* 0x0000000700007c02 */ /* 0x000fee0008000f00 */
.L_x_184:
[----:B-1----:R1:W2:Y:S02]  /*a330*/  SYNCS.PHASECHK.TRANS64.TRYWAIT P0, [R0+URZ+0x68], R14 ;  /* 0x0000680e000075a7 */ /* 0x0022a400080011ff */
[----:B--2---:R-:W-:Y:S05]  /*a340*/  @!P0 NANOSLEEP.SYNCS 0x989680 ;  /* 0x009896800000895d */ /* 0x004fea0003900000 */
[----:B------:R-:W2:Y:S02]  /*a350*/  @!P0 SYNCS.PHASECHK.TRANS64 P0, [R0+URZ+0x68], R14 ;  /* 0x0000680e000085a7 */ /* 0x000ea400080010ff */
[----:B--2---:R-:W-:Y:S05]  /*a360*/  @!P0 BRA `(.L_x_184) ;  /* 0xfffffffc00f08947 */ /* 0x004fea000383ffff */
[----:B------:R-:W-:Y:S05]  /*a370*/  BRA `(.L_x_185) ;  /* 0xffffffac00b47947 */ /* 0x000fea000383ffff */
.L_x_96:
[----:B------:R-:W-:-:S07]  /*a380*/  MOV R0, UR7 ;  /* 0x0000000700007c02 */ /* 0x000fce0008000f00 */
.L_x_186:
[----:B-1----:R1:W4:Y:S02]  /*a390*/  SYNCS.PHASECHK.TRANS64.TRYWAIT P0, [R0+URZ+0x50], R2 ;  /* 0x00005002000075a7 */ /* 0x00232400080011ff */
[----:B----4-:R-:W-:Y:S05]  /*a3a0*/  @!P0 NANOSLEEP.SYNCS 0x989680 ;  /* 0x009896800000895d */ /* 0x010fea0003900000 */
[----:B------:R-:W4:Y:S02]  /*a3b0*/  @!P0 SYNCS.PHASECHK.TRANS64 P0, [R0+URZ+0x50], R2 ;  /* 0x00005002000085a7 */ /* 0x000f2400080010ff */
[----:B----4-:R-:W-:Y:S05]  /*a3c0*/  @!P0 BRA `(.L_x_186) ;  /* 0xfffffffc00f08947 */ /* 0x010fea000383ffff */
[----:B------:R-:W-:Y:S05]  /*a3d0*/  BRA `(.L_x_187) ;  /* 0xffffffb0003c7947 */ /* 0x000fea000383ffff */
.L_x_97:
[----:B-1----:R-:W-:-:S07]  /*a3e0*/  MOV R0, UR7 ;  /* 0x0000000700007c02 */ /* 0x002fce0008000f00 */
.L_x_188:
[----:B-1----:R1:W4:Y:S02]  /*a3f0*/  SYNCS.PHASECHK.TRANS64.TRYWAIT P0, [R0+URZ+0x58], R2 ;  /* 0x00005802000075a7 */ /* 0x00232400080011ff */
[----:B----4-:R-:W-:Y:S05]  /*a400*/  @!P0 NANOSLEEP.SYNCS 0x989680 ;  /* 0x009896800000895d */ /* 0x010fea0003900000 */
[----:B------:R-:W4:Y:S02]  /*a410*/  @!P0 SYNCS.PHASECHK.TRANS64 P0, [R0+URZ+0x58], R2 ;  /* 0x00005802000085a7 */ /* 0x000f2400080010ff */
[----:B----4-:R-:W-:Y:S05]  /*a420*/  @!P0 BRA `(.L_x_188) ;  /* 0xfffffffc00f08947 */ /* 0x010fea000383ffff */
[----:B------:R-:W-:Y:S05]  /*a430*/  BRA `(.L_x_189) ;  /* 0xffffffb0002c7947 */ /* 0x000fea000383ffff */
.L_x_98:
[----:B-1----:R-:W-:-:S07]  /*a440*/  MOV R0, UR7 ;  /* 0x0000000700007c02 */ /* 0x002fce0008000f00 */
.L_x_190:
[----:B-1----:R1:W4:Y:S02]  /*a450*/  SYNCS.PHASECHK.TRANS64.TRYWAIT P0, [R0+URZ+0x60], R2 ;  /* 0x00006002000075a7 */ /* 0x00232400080011ff */
[----:B----4-:R-:W-:Y:S05]  /*a460*/  @!P0 NANOSLEEP.SYNCS 0x989680 ;  /* 0x009896800000895d */ /* 0x010fea0003900000 */
[----:B------:R-:W4:Y:S02]  /*a470*/  @!P0 SYNCS.PHASECHK.TRANS64 P0, [R0+URZ+0x60], R2 ;  /* 0x00006002000085a7 */ /* 0x000f2400080010ff */
[----:B----4-:R-:W-:Y:S05]  /*a480*/  @!P0 BRA `(.L_x_190) ;  /* 0xfffffffc00f08947 */ /* 0x010fea000383ffff */
[----:B------:R-:W-:Y:S05]  /*a490*/  BRA `(.L_x_191) ;  /* 0xffffffb0001c7947 */ /* 0x000fea000383ffff */
.L_x_100:
[----:B--2---:R2:W3:Y:S02]  /*a4a0*/  SYNCS.PHASECHK.TRANS64.TRYWAIT P0, [R0+URZ+0x80], R2 ;  /* 0x00008002000075a7 */ /* 0x0044e400080011ff */
[----:B---3--:R-:W-:Y:S05]  /*a4b0*/  @!P0 NANOSLEEP.SYNCS 0x989680 ;  /* 0x009896800000895d */ /* 0x008fea0003900000 */
[----:B------:R-:W3:Y:S02]  /*a4c0*/  @!P0 SYNCS.PHASECHK.TRANS64 P0, [R0+URZ+0x80], R2 ;  /* 0x00008002000085a7 */ /* 0x000ee400080010ff */
[----:B---3--:R-:W-:Y:S05]  /*a4d0*/  @!P0 BRA `(.L_x_100) ;  /* 0xfffffffc00f08947 */ /* 0x008fea000383ffff */
[----:B------:R-:W-:Y:S05]  /*a4e0*/  BRA `(.L_x_192) ;  /* 0xffffffb000f87947 */ /* 0x000fea000383ffff */
.L_x_111:
[----:B-1----:R-:W-:Y:S04]  /*a4f0*/  MOV R2, UR48 ;  /* 0x0000003000027c02 */ /* 0x002fe80008000f00 */
[----:B------:R1:W3:Y:S03]  /*a500*/  SYNCS.PHASECHK.TRANS64.TRYWAIT P1, [R2+URZ+0x30], R3 ;  /* 0x00003003020075a7 */ /* 0x0002e600080211ff */
[----:B---3--:R-:W-:Y:S05]  /*a510*/  @!P1 NANOSLEEP.SYNCS 0x989680 ;  /* 0x009896800000995d */ /* 0x008fea0003900000 */
[----:B------:R-:W3:Y:S02]  /*a520*/  @!P1 SYNCS.PHASECHK.TRANS64 P1, [R2+URZ+0x30], R3 ;  /* 0x00003003020095a7 */ /* 0x000ee400080210ff */
[----:B---3--:R-:W-:Y:S05]  /*a530*/  @!P1 BRA `(.L_x_111) ;  /* 0xfffffffc00ec9947 */ /* 0x008fea000383ffff */
[----:B------:R-:W-:Y:S05]  /*a540*/  BRA `(.L_x_110) ;  /* 0xffffffc000047947 */ /* 0x000fea000383ffff */
.L_x_113:
[----:B-1----:R1:W4:Y:S02]  /*a550*/  SYNCS.PHASECHK.TRANS64.TRYWAIT P0, [R112+URZ+0xa0], R0 ;  /* 0x0000a000700075a7 */ /* 0x00232400080011ff */
[----:B----4-:R-:W-:Y:S05]  /*a560*/  @!P0 NANOSLEEP.SYNCS 0x989680 ;  /* 0x009896800000895d */ /* 0x010fea0003900000 */
[----:B------:R-:W4:Y:S02]  /*a570*/  @!P0 SYNCS.PHASECHK.TRANS64 P0, [R112+URZ+0xa0], R0 ;  /* 0x0000a000700085a7 */ /* 0x000f2400080010ff */
[----:B----4-:R-:W-:Y:S05]  /*a580*/  @!P0 BRA `(.L_x_113) ;  /* 0xfffffffc00f08947 */ /* 0x010fea000383ffff */
[----:B------:R-:W-:Y:S05]  /*a590*/  BRA `(.L_x_112) ;  /* 0xffffffc0002c7947 */ /* 0x000fea000383ffff */
.L_x_122:
[----:B--2---:R2:W4:Y:S02]  /*a5a0*/  SYNCS.PHASECHK.TRANS64.TRYWAIT P0, [R2+URZ+0x30], R0 ;  /* 0x00003000020075a7 */ /* 0x00452400080011ff */
[----:B----4-:R-:W-:Y:S05]  /*a5b0*/  @!P0 NANOSLEEP.SYNCS 0x989680 ;  /* 0x009896800000895d */ /* 0x010fea0003900000 */
[----:B------:R-:W4:Y:S02]  /*a5c0*/  @!P0 SYNCS.PHASECHK.TRANS64 P0, [R2+URZ+0x30], R0 ;  /* 0x00003000020085a7 */ /* 0x000f2400080010ff */
[----:B----4-:R-:W-:Y:S05]  /*a5d0*/  @!P0 BRA `(.L_x_122) ;  /* 0xfffffffc00f08947 */ /* 0x010fea000383ffff */
[----:B------:R-:W-:Y:S05]  /*a5e0*/  BRA `(.L_x_121) ;  /* 0xffffffcc00187947 */ /* 0x000fea000383ffff */
.L_x_130:
[----:B--2---:R2:W4:Y:S02]  /*a5f0*/  SYNCS.PHASECHK.TRANS64.TRYWAIT P0, [R0+URZ+0x30], R6 ;  /* 0x00003006000075a7 */ /* 0x00452400080011ff */
[----:B----4-:R-:W-:Y:S05]  /*a600*/  @!P0 NANOSLEEP.SYNCS 0x989680 ;  /* 0x009896800000895d */ /* 0x010fea0003900000 */
[----:B------:R-:W4:Y:S02]  /*a610*/  @!P0 SYNCS.PHASECHK.TRANS64 P0, [R0+URZ+0x30], R6 ;  /* 0x00003006000085a7 */ /* 0x000f2400080010ff */
[----:B----4-:R-:W-:Y:S05]  /*a620*/  @!P0 BRA `(.L_x_130) ;  /* 0xfffffffc00f08947 */ /* 0x010fea000383ffff */
[----:B------:R-:W-:Y:S05]  /*a630*/  BRA `(.L_x_129) ;  /* 0xffffffd8002c7947 */ /* 0x000fea000383ffff */
.L_x_138:
[----:B--2---:R2:W4:Y:S02]  /*a640*/  SYNCS.PHASECHK.TRANS64.TRYWAIT P0, [R0+URZ+0x30], R5 ;  /* 0x00003005000075a7 */ /* 0x00452400080011ff */
[----:B----4-:R-:W-:Y:S05]  /*a650*/  @!P0 NANOSLEEP.SYNCS 0x989680 ;  /* 0x009896800000895d */ /* 0x010fea0003900000 */
[----:B------:R-:W4:Y:S02]  /*a660*/  @!P0 SYNCS.PHASECHK.TRANS64 P0, [R0+URZ+0x30], R5 ;  /* 0x00003005000085a7 */ /* 0x000f2400080010ff */
[----:B----4-:R-:W-:Y:S05]  /*a670*/  @!P0 BRA `(.L_x_138) ;  /* 0xfffffffc00f08947 */ /* 0x010fea000383ffff */
[----:B------:R-:W-:Y:S05]  /*a680*/  BRA `(.L_x_137) ;  /* 0xffffffe400407947 */ /* 0x000fea000383ffff */
        .weak           $__internal_0_$__cuda_sm10x_tcgen05_guardrail_trap_col_being_dealloced_not_returned_by_alloc
        .type           $__internal_0_$__cuda_sm10x_tcgen05_guardrail_trap_col_being_dealloced_not_returned_by_alloc,@function
        .size           $__internal_0_$__cuda_sm10x_tcgen05_guardrail_trap_col_being_dealloced_not_returned_by_alloc,($__internal_1_$__cuda_sm10x_tcgen05_guardrail_trap_phase_invalid_during_alloc - $__internal_0_$__cuda_sm10x_tcgen05_guardrail_trap_col_being_dealloced_not_returned_by_alloc)
$__internal_0_$__cuda_sm10x_tcgen05_guardrail_trap_col_being_dealloced_not_returned_by_alloc:
[----:B------:R-:W-:Y:S05]  /*a690*/  BPT.TRAP 0x1 ;  /* 0x000000040000795c */ /* 0x000fea0000300000 */
[----:B------:R-:W-:-:S04]  /*a6a0*/  HFMA2 R3, -RZ, RZ, 0, 0 ;  /* 0x00000000ff037431 */ /* 0x000fc800000001ff */
[----:B------:R-:W-:Y:S05]  /*a6b0*/  RET.REL.NODEC R2 `(_ZN7cutlass13device_kernelINS_4gemm6kernel13GemmUniversalIN4cute5tupleIJiiiiEEENS1_10collective13CollectiveMmaINS1_35MainloopSm100TmaUmmaWarpSpecializedILi3ELi2ELi4ENS5_IJNS4_1CILi2EEENSA_ILi1EEESC_EEEEENS5_IJNSA_ILi128EEENSA_ILi256EEESF_EEENS_10bfloat16_tENS5_IJlSC_lEEESI_SJ_NS4_8TiledMMAINS4_8MMA_AtomIJNS4_26SM100_MMA_F16BF16_2x1SM_SSISI_SI_fLi128ELi256ELNS4_4UMMA5MajorE0ELSO_0ELNSN_7ScaleInE0ELSP_0EEEEEENS4_6LayoutINS5_IJSC_SC_SC_EEENS5_IJNSA_ILi0EEESU_SU_EEEEENS5_IJNS4_10UnderscoreESX_SX_EEEEENS4_18SM100_TMA_2SM_LOADENS4_14ComposedLayoutINS4_7SwizzleILi3ELi4ELi3EEENS4_18smem_ptr_flag_bitsILi16EEENSS_INS5_IJNSA_ILi8EEENSA_ILi64EEEEEENS5_IJS17_SC_EEEEEEEvNS4_8identityES10_S1B_vS1C_EENS_8epilogue10collective18CollectiveEpilogueINS1E_23Sm100TmaWarpSpecializedILi4ELi2ELi32ELb1ELb0EEEJNS5_IJS17_SG_SF_EEENS5_IJNSS_IS17_SC_EENSS_INS5_IJNSA_ILi32EEESB_EEENS5_IJSC_SF_EEEEEEEESI_SJ_SI_SJ_NS1E_6fusion15FusionCallbacksIS1I_NS1Q_17LinearCombinationISI_fSI_fLNS_15FloatRoundStyleE2EEES1J_S1P_JEEENS4_5SM1004TMEM4LOAD26SM100_TMEM_LOAD_32dp32b32xENS4_13SM90_TMA_LOADENS11_INS12_ILi2ELi4ELi3EEES15_NSS_INS5_IJS16_S1L_EEENS5_IJS1L_SC_EEEEEEENS4_39AutoVectorizingCopyWithAssumedAlignmentILi128EEENS4_14SM90_TMA_STOREES25_S27_S27_EEEvvEEEEvNT_6ParamsE) ;  /* 0xffffff5802507950 */ /* 0x000fea0003c3ffff */
        .weak           $__internal_1_$__cuda_sm10x_tcgen05_guardrail_trap_phase_invalid_during_alloc
        .type           $__internal_1_$__cuda_sm10x_tcgen05_guardrail_trap_phase_invalid_during_alloc,@function
        .size           $__internal_1_$__cuda_sm10x_tcgen05_guardrail_trap_phase_invalid_during_alloc,($__internal_2_$__cuda_sm10x_tcgen05_guardrail_trap_unallocated_columns_being_dealloced - $__internal_1_$__cuda_sm10x_tcgen05_guardrail_trap_phase_invalid_during_alloc)
$__internal_1_$__cuda_sm10x_tcgen05_guardrail_trap_phase_invalid_during_alloc:
[----:B------:R-:W-:Y:S05]  /*a6c0*/  BPT.TRAP 0x1 ;  /* 0x000000040000795c */ /* 0x000fea0000300000 */
[----:B------:R-:W-:-:S04]  /*a6d0*/  MOV R3, 0x0 ;  /* 0x0000000000037802 */ /* 0x000fc80000000f00 */
[----:B------:R-:W-:Y:S05]  /*a6e0*/  RET.REL.NODEC R2 `(_ZN7cutlass13device_kernelINS_4gemm6kernel13GemmUniversalIN4cute5tupleIJiiiiEEENS1_10collective13CollectiveMmaINS1_35MainloopSm100TmaUmmaWarpSpecializedILi3ELi2ELi4ENS5_IJNS4_1CILi2EEENSA_ILi1EEESC_EEEEENS5_IJNSA_ILi128EEENSA_ILi256EEESF_EEENS_10bfloat16_tENS5_IJlSC_lEEESI_SJ_NS4_8TiledMMAINS4_8MMA_AtomIJNS4_26SM100_MMA_F16BF16_2x1SM_SSISI_SI_fLi128ELi256ELNS4_4UMMA5MajorE0ELSO_0ELNSN_7ScaleInE0ELSP_0EEEEEENS4_6LayoutINS5_IJSC_SC_SC_EEENS5_IJNSA_ILi0EEESU_SU_EEEEENS5_IJNS4_10UnderscoreESX_SX_EEEEENS4_18SM100_TMA_2SM_LOADENS4_14ComposedLayoutINS4_7SwizzleILi3ELi4ELi3EEENS4_18smem_ptr_flag_bitsILi16EEENSS_INS5_IJNSA_ILi8EEENSA_ILi64EEEEEENS5_IJS17_SC_EEEEEEEvNS4_8identityES10_S1B_vS1C_EENS_8epilogue10collective18CollectiveEpilogueINS1E_23Sm100TmaWarpSpecializedILi4ELi2ELi32ELb1ELb0EEEJNS5_IJS17_SG_SF_EEENS5_IJNSS_IS17_SC_EENSS_INS5_IJNSA_ILi32EEESB_EEENS5_IJSC_SF_EEEEEEEESI_SJ_SI_SJ_NS1E_6fusion15FusionCallbacksIS1I_NS1Q_17LinearCombinationISI_fSI_fLNS_15FloatRoundStyleE2EEES1J_S1P_JEEENS4_5SM1004TMEM4LOAD26SM100_TMEM_LOAD_32dp32b32xENS4_13SM90_TMA_LOADENS11_INS12_ILi2ELi4ELi3EEES15_NSS_INS5_IJS16_S1L_EEENS5_IJS1L_SC_EEEEEEENS4_39AutoVectorizingCopyWithAssumedAlignmentILi128EEENS4_14SM90_TMA_STOREES25_S27_S27_EEEvvEEEEvNT_6ParamsE) ;  /* 0xffffff5802447950 */ /* 0x000fea0003c3ffff */
        .weak           $__internal_2_$__cuda_sm10x_tcgen05_guardrail_trap_unallocated_columns_being_dealloced
        .type           $__internal_2_$__cuda_sm10x_tcgen05_guardrail_trap_unallocated_columns_being_dealloced,@function
        .size           $__internal_2_$__cuda_sm10x_tcgen05_guardrail_trap_unallocated_columns_being_dealloced,(.L_x_194 - $__internal_2_$__cuda_sm10x_tcgen05_guardrail_trap_unallocated_columns_being_dealloced)
$__internal_2_$__cuda_sm10x_tcgen05_guardrail_trap_unallocated_columns_being_dealloced:
[----:B------:R-:W-:Y:S05]  /*a6f0*/  BPT.TRAP 0x1 ;  /* 0x000000040000795c */ /* 0x000fea0000300000 */
[----:B------:R-:W-:-:S04]  /*a700*/  HFMA2 R3, -RZ, RZ, 0, 0 ;  /* 0x00000000ff037431 */ /* 0x000fc800000001ff */
[----:B------:R-:W-:Y:S05]  /*a710*/  RET.REL.NODEC R2 `(_ZN7cutlass13device_kernelINS_4gemm6kernel13GemmUniversalIN4cute5tupleIJiiiiEEENS1_10collective13CollectiveMmaINS1_35MainloopSm100TmaUmmaWarpSpecializedILi3ELi2ELi4ENS5_IJNS4_1CILi2EEENSA_ILi1EEESC_EEEEENS5_IJNSA_ILi128EEENSA_ILi256EEESF_EEENS_10bfloat16_tENS5_IJlSC_lEEESI_SJ_NS4_8TiledMMAINS4_8MMA_AtomIJNS4_26SM100_MMA_F16BF16_2x1SM_SSISI_SI_fLi128ELi256ELNS4_4UMMA5MajorE0ELSO_0ELNSN_7ScaleInE0ELSP_0EEEEEENS4_6LayoutINS5_IJSC_SC_SC_EEENS5_IJNSA_ILi0EEESU_SU_EEEEENS5_IJNS4_10UnderscoreESX_SX_EEEEENS4_18SM100_TMA_2SM_LOADENS4_14ComposedLayoutINS4_7SwizzleILi3ELi4ELi3EEENS4_18smem_ptr_flag_bitsILi16EEENSS_INS5_IJNSA_ILi8EEENSA_ILi64EEEEEENS5_IJS17_SC_EEEEEEEvNS4_8identityES10_S1B_vS1C_EENS_8epilogue10collective18CollectiveEpilogueINS1E_23Sm100TmaWarpSpecializedILi4ELi2ELi32ELb1ELb0EEEJNS5_IJS17_SG_SF_EEENS5_IJNSS_IS17_SC_EENSS_INS5_IJNSA_ILi32EEESB_EEENS5_IJSC_SF_EEEEEEEESI_SJ_SI_SJ_NS1E_6fusion15FusionCallbacksIS1I_NS1Q_17LinearCombinationISI_fSI_fLNS_15FloatRoundStyleE2EEES1J_S1P_JEEENS4_5SM1004TMEM4LOAD26SM100_TMEM_LOAD_32dp32b32xENS4_13SM90_TMA_LOADENS11_INS12_ILi2ELi4ELi3EEES15_NSS_INS5_IJS16_S1L_EEENS5_IJS1L_SC_EEEEEEENS4_39AutoVectorizingCopyWithAssumedAlignmentILi128EEENS4_14SM90_TMA_STOREES25_S27_S27_EEEvvEEEEvNT_6ParamsE) ;  /* 0xffffff5802387950 */ /* 0x000fea0003c3ffff */
.L_x_193:
[----:B------:R-:W-:-:S00]  /*a720*/  BRA `(.L_x_193) ;  /* 0xfffffffc00fc7947 */ /* 0x000fc0000383ffff */
[----:B------:R-:W-:-:S00]  /*a730*/  NOP ;  /* 0x0000000000007918 */ /* 0x000fc00000000000 */
        /* <DEDUP_REMOVED lines=12> */
.L_x_194:


//--------------------- .nv.global.init           --------------------------
	.section	.nv.global.init,"aw",@progbits
.nv.global.init:
	.type		$str$27,@object
	.size		$str$27,($str$28 - $str$27)
$str$27:
        /*0000*/ 	.byte	0x28, 0x61, 0x64, 0x64, 0x72, 0x65, 0x73, 0x73, 0x20, 0x26, 0x20, 0x6d, 0x61, 0x73, 0x6b, 0x29
        /*0010*/ 	.byte	0x20, 0x3d, 0x3d, 0x20, 0x30, 0x00
	.type		$str$28,@object
	.size		$str$28,($str$26 - $str$28)
$str$28:
        /*0016*/ 	.byte	0x2f, 0x74, 0x6d, 0x70, 0x2f, 0x63, 0x75, 0x74, 0x6c, 0x61, 0x73, 0x73, 0x5f, 0x73, 0x77, 0x65
        /*0026*/ 	.byte	0x65, 0x70, 0x5f, 0x73, 0x72, 0x63, 0x2f, 0x69, 0x6e, 0x63, 0x6c, 0x75, 0x64, 0x65, 0x2f, 0x63
        /*0036*/ 	.byte	0x75, 0x74, 0x65, 0x2f, 0x70, 0x6f, 0x69, 0x6e, 0x74, 0x65, 0x72, 0x5f, 0x66, 0x6c, 0x61, 0x67
        /*0046*/ 	.byte	0x67, 0x65, 0x64, 0x2e, 0x68, 0x70, 0x70, 0x00
	.type		$str$26,@object
	.size		$str$26,($str$25 - $str$26)
$str$26:
        /*004e*/ 	.byte	0x2f, 0x74, 0x6d, 0x70, 0x2f, 0x63, 0x75, 0x74, 0x6c, 0x61, 0x73, 0x73, 0x5f, 0x73, 0x77, 0x65
        /*005e*/ 	.byte	0x65, 0x70, 0x5f, 0x73, 0x72, 0x63, 0x2f, 0x69, 0x6e, 0x63, 0x6c, 0x75, 0x64, 0x65, 0x2f, 0x63
        /*006e*/ 	.byte	0x75, 0x74, 0x65, 0x2f, 0x61, 0x74, 0x6f, 0x6d, 0x2f, 0x63, 0x6f, 0x70, 0x79, 0x5f, 0x74, 0x72
        /*007e*/ 	.byte	0x61, 0x69, 0x74, 0x73, 0x5f, 0x73, 0x6d, 0x31, 0x30, 0x30, 0x2e, 0x68, 0x70, 0x70, 0x00
	.type		$str$25,@object
	.size		$str$25,(__unnamed_1 - $str$25)
$str$25:
        /*008d*/ 	.byte	0x28, 0x28, 0x75, 0x69, 0x6e, 0x74, 0x33, 0x32, 0x5f, 0x74, 0x28, 0x74, 0x68, 0x72, 0x65, 0x61
        /*009d*/ 	.byte	0x64, 0x49, 0x64, 0x78, 0x2e, 0x78, 0x29, 0x20, 0x2f, 0x20, 0x33, 0x32, 0x29, 0x20, 0x25, 0x20
        /*00ad*/ 	.byte	0x34, 0x29, 0x20, 0x3d, 0x3d, 0x20, 0x28, 0x28, 0x28, 0x74, 0x6d, 0x65, 0x6d, 0x5f, 0x61, 0x64
        /*00bd*/ 	.byte	0x64, 0x72, 0x20, 0x3e, 0x3e, 0x20, 0x31, 0x36, 0x29, 0x20, 0x2f, 0x20, 0x33, 0x32, 0x29, 0x20
        /*00cd*/ 	.byte	0x25, 0x20, 0x34, 0x29, 0x00
	.type		__unnamed_1,@object
	.size		__unnamed_1,(__unnamed_2 - __unnamed_1)
__unnamed_1:
        /*00d2*/ 	.byte	0x61, 0x75, 0x74, 0x6f, 0x20, 0x63, 0x75, 0x74, 0x65, 0x3a, 0x3a, 0x61, 0x73, 0x5f, 0x70, 0x6f
        /* <DEDUP_REMOVED lines=24> */
        /*0262*/ 	.byte	0x43, 0x3c, 0x34, 0x30, 0x39, 0x36, 0x3e, 0x3e, 0x3e, 0x3e, 0x5d, 0x00
	.type		__unnamed_2,@object
	.size		__unnamed_2,(.L_2 - __unnamed_2)
__unnamed_2:
        /* <DEDUP_REMOVED lines=42> */
        /*050e*/ 	.byte	0x3e, 0x3e, 0x5d, 0x00
.L_2:


//--------------------- .nv.shared._ZN7cutlass13device_kernelINS_4gemm6kernel13GemmUniversalIN4cute5tupleIJiiiiEEENS1_10collective13CollectiveMmaINS1_35MainloopSm100TmaUmmaWarpSpecializedILi3ELi2ELi4ENS5_IJNS4_1CILi2EEENSA_ILi1EEESC_EEEEENS5_IJNSA_ILi128EEENSA_ILi256EEESF_EEENS_10bfloat16_tENS5_IJlSC_lEEESI_SJ_NS4_8TiledMMAINS4_8MMA_AtomIJNS4_26SM100_MMA_F16BF16_2x1SM_SSISI_SI_fLi128ELi256ELNS4_4UMMA5MajorE0ELSO_0ELNSN_7ScaleInE0ELSP_0EEEEEENS4_6LayoutINS5_IJSC_SC_SC_EEENS5_IJNSA_ILi0EEESU_SU_EEEEENS5_IJNS4_10UnderscoreESX_SX_EEEEENS4_18SM100_TMA_2SM_LOADENS4_14ComposedLayoutINS4_7SwizzleILi3ELi4ELi3EEENS4_18smem_ptr_flag_bitsILi16EEENSS_INS5_IJNSA_ILi8EEENSA_ILi64EEEEEENS5_IJS17_SC_EEEEEEEvNS4_8identityES10_S1B_vS1C_EENS_8epilogue10collective18CollectiveEpilogueINS1E_23Sm100TmaWarpSpecializedILi4ELi2ELi32ELb1ELb0EEEJNS5_IJS17_SG_SF_EEENS5_IJNSS_IS17_SC_EENSS_INS5_IJNSA_ILi32EEESB_EEENS5_IJSC_SF_EEEEEEEESI_SJ_SI_SJ_NS1E_6fusion15FusionCallbacksIS1I_NS1Q_17LinearCombinationISI_fSI_fLNS_15FloatRoundStyleE2EEES1J_S1P_JEEENS4_5SM1004TMEM4LOAD26SM100_TMEM_LOAD_32dp32b32xENS4_13SM90_TMA_LOADENS11_INS12_ILi2ELi4ELi3EEES15_NSS_INS5_IJS16_S1L_EEENS5_IJS1L_SC_EEEEEEENS4_39AutoVectorizingCopyWithAssumedAlignmentILi128EEENS4_14SM90_TMA_STOREES25_S27_S27_EEEvvEEEEvNT_6ParamsE --------------------------
	.section	.nv.shared._ZN7cutlass13device_kernelINS_4gemm6kernel13GemmUniversalIN4cute5tupleIJiiiiEEENS1_10collective13CollectiveMmaINS1_35MainloopSm100TmaUmmaWarpSpecializedILi3ELi2ELi4ENS5_IJNS4_1CILi2EEENSA_ILi1EEESC_EEEEENS5_IJNSA_ILi128EEENSA_ILi256EEESF_EEENS_10bfloat16_tENS5_IJlSC_lEEESI_SJ_NS4_8TiledMMAINS4_8MMA_AtomIJNS4_26SM100_MMA_F16BF16_2x1SM_SSISI_SI_fLi128ELi256ELNS4_4UMMA5MajorE0ELSO_0ELNSN_7ScaleInE0ELSP_0EEEEEENS4_6LayoutINS5_IJSC_SC_SC_EEENS5_IJNSA_ILi0EEESU_SU_EEEEENS5_IJNS4_10UnderscoreESX_SX_EEEEENS4_18SM100_TMA_2SM_LOADENS4_14ComposedLayoutINS4_7SwizzleILi3ELi4ELi3EEENS4_18smem_ptr_flag_bitsILi16EEENSS_INS5_IJNSA_ILi8EEENSA_ILi64EEEEEENS5_IJS17_SC_EEEEEEEvNS4_8identityES10_S1B_vS1C_EENS_8epilogue10collective18CollectiveEpilogueINS1E_23Sm100TmaWarpSpecializedILi4ELi2ELi32ELb1ELb0EEEJNS5_IJS17_SG_SF_EEENS5_IJNSS_IS17_SC_EENSS_INS5_IJNSA_ILi32EEESB_EEENS5_IJSC_SF_EEEEEEEESI_SJ_SI_SJ_NS1E_6fusion15FusionCallbacksIS1I_NS1Q_17LinearCombinationISI_fSI_fLNS_15FloatRoundStyleE2EEES1J_S1P_JEEENS4_5SM1004TMEM4LOAD26SM100_TMEM_LOAD_32dp32b32xENS4_13SM90_TMA_LOADENS11_INS12_ILi2ELi4ELi3EEES15_NSS_INS5_IJS16_S1L_EEENS5_IJS1L_SC_EEEEEEENS4_39AutoVectorizingCopyWithAssumedAlignmentILi128EEENS4_14SM90_TMA_STOREES25_S27_S27_EEEvvEEEEvNT_6ParamsE,"aw",@nobits
	.sectionflags	@""
	.align	16
	.zero		1024


//--------------------- .nv.shared.reserved.0     --------------------------
	.section	.nv.shared.reserved.0,"aw",@nobits
	.weak		__nv_reservedSMEM_offset_0_alias
	.size		__nv_reservedSMEM_offset_0_alias, 0, 64
	.other		__nv_reservedSMEM_offset_0_alias,@"STO_CUDA_RESERVED_SHARED STV_DEFAULT"
__nv_reservedSMEM_offset_0_alias:
	.zero		0
.nv.shared.reserved.0:
	.zero		64
	.weak		__nv_reservedSMEM_tcgen05_partition
	.type		__nv_reservedSMEM_tcgen05_partition,@object
	.size		__nv_reservedSMEM_tcgen05_partition,(.L_0 - __nv_reservedSMEM_tcgen05_partition)
__nv_reservedSMEM_tcgen05_partition:
	.zero		32
.L_0:


//--------------------- .nv.global                --------------------------
	.section	.nv.global,"aw",@nobits
.nv.global:
	.type		_ZN39_INTERNAL_f19195a6_4_k_cu_b7b2fc09_80384cute1_E,@object
	.size		_ZN39_INTERNAL_f19195a6_4_k_cu_b7b2fc09_80384cute1_E,(_ZN39_INTERNAL_f19195a6_4_k_cu_b7b2fc09_80384cuda3std3__45__cpo6cbeginE - _ZN39_INTERNAL_f19195a6_4_k_cu_b7b2fc09_80384cute1_E)
_ZN39_INTERNAL_f19195a6_4_k_cu_b7b2fc09_80384cute1_E:
	.zero		1
	.type		_ZN39_INTERNAL_f19195a6_4_k_cu_b7b2fc09_80384cuda3std3__45__cpo6cbeginE,@object
	.size		_ZN39_INTERNAL_f19195a6_4_k_cu_b7b2fc09_80384cuda3std3__45__cpo6cbeginE,(_ZN39_INTERNAL_f19195a6_4_k_cu_b7b2fc09_80384cuda3std3__48in_placeE - _ZN39_INTERNAL_f19195a6_4_k_cu_b7b2fc09_80384cuda3std3__45__cpo6cbeginE)
_ZN39_INTERNAL_f19195a6_4_k_cu_b7b2fc09_80384cuda3std3__45__cpo6cbeginE:
	.zero		1
	.type		_ZN39_INTERNAL_f19195a6_4_k_cu_b7b2fc09_80384cuda3std3__48in_placeE,@object
	.size		_ZN39_INTERNAL_f19195a6_4_k_cu_b7b2fc09_80384cuda3std3__48in_placeE,(_ZN39_INTERNAL_f19195a6_4_k_cu_b7b2fc09_80384cuda3std6ranges3__45__cpo9iter_moveE - _ZN39_INTERNAL_f19195a6_4_k_cu_b7b2fc09_80384cuda3std3__48in_placeE)
_ZN39_INTERNAL_f19195a6_4_k_cu_b7b2fc09_80384cuda3std3__48in_placeE:
	.zero		1
	.type		_ZN39_INTERNAL_f19195a6_4_k_cu_b7b2fc09_80384cuda3std6ranges3__45__cpo9iter_moveE,@object
	.size		_ZN39_INTERNAL_f19195a6_4_k_cu_b7b2fc09_80384cuda3std6ranges3__45__cpo9iter_moveE,(_ZN39_INTERNAL_f19195a6_4_k_cu_b7b2fc09_80384cuda3std3__45__cpo5beginE - _ZN39_INTERNAL_f19195a6_4_k_cu_b7b2fc09_80384cuda3std6ranges3__45__cpo9iter_moveE)
_ZN39_INTERNAL_f19195a6_4_k_cu_b7b2fc09_80384cuda3std6ranges3__45__cpo9iter_moveE:
	.zero		1
	.type		_ZN39_INTERNAL_f19195a6_4_k_cu_b7b2fc09_80384cuda3std3__45__cpo5beginE,@object
	.size		_ZN39_INTERNAL_f19195a6_4_k_cu_b7b2fc09_80384cuda3std3__45__cpo5beginE,(_ZN39_INTERNAL_f19195a6_4_k_cu_b7b2fc09_80384cuda3std3__441_GLOBAL__N__f19195a6_4_k_cu_b7b2fc09_80386ignoreE - _ZN39_INTERNAL_f19195a6_4_k_cu_b7b2fc09_80384cuda3std3__45__cpo5beginE)
_ZN39_INTERNAL_f19195a6_4_k_cu_b7b2fc09_80384cuda3std3__45__cpo5beginE:
	.zero		1
	.type		_ZN39_INTERNAL_f19195a6_4_k_cu_b7b2fc09_80384cuda3std3__441_GLOBAL__N__f19195a6_4_k_cu_b7b2fc09_80386ignoreE,@object
	.size		_ZN39_INTERNAL_f19195a6_4_k_cu_b7b2fc09_80384cuda3std3__441_GLOBAL__N__f19195a6_4_k_cu_b7b2fc09_80386ignoreE,(_ZN39_INTERNAL_f19195a6_4_k_cu_b7b2fc09_80384cute7productE - _ZN39_INTERNAL_f19195a6_4_k_cu_b7b2fc09_80384cuda3std3__441_GLOBAL__N__f19195a6_4_k_cu_b7b2fc09_80386ignoreE)
_ZN39_INTERNAL_f19195a6_4_k_cu_b7b2fc09_80384cuda3std3__441_GLOBAL__N__f19195a6_4_k_cu_b7b2fc09_80386ignoreE:
	.zero		1
	.type		_ZN39_INTERNAL_f19195a6_4_k_cu_b7b2fc09_80384cute7productE,@object
	.size		_ZN39_INTERNAL_f19195a6_4_k_cu_b7b2fc09_80384cute7productE,(_ZN39_INTERNAL_f19195a6_4_k_cu_b7b2fc09_80384cuda3std3__45__cpo3endE - _ZN39_INTERNAL_f19195a6_4_k_cu_b7b2fc09_80384cute7productE)
_ZN39_INTERNAL_f19195a6_4_k_cu_b7b2fc09_80384cute7productE:
	.zero		1
	.type		_ZN39_INTERNAL_f19195a6_4_k_cu_b7b2fc09_80384cuda3std3__45__cpo3endE,@object
	.size		_ZN39_INTERNAL_f19195a6_4_k_cu_b7b2fc09_80384cuda3std3__45__cpo3endE,(_ZN39_INTERNAL_f19195a6_4_k_cu_b7b2fc09_80384cuda3std3__419piecewise_constructE - _ZN39_INTERNAL_f19195a6_4_k_cu_b7b2fc09_80384cuda3std3__45__cpo3endE)
_ZN39_INTERNAL_f19195a6_4_k_cu_b7b2fc09_80384cuda3std3__45__cpo3endE:
	.zero		1
	.type		_ZN39_INTERNAL_f19195a6_4_k_cu_b7b2fc09_80384cuda3std3__419piecewise_constructE,@object
	.size		_ZN39_INTERNAL_f19195a6_4_k_cu_b7b2fc09_80384cuda3std3__419piecewise_constructE,(_ZN39_INTERNAL_f19195a6_4_k_cu_b7b2fc09_80384cuda3std3__45__cpo4cendE - _ZN39_INTERNAL_f19195a6_4_k_cu_b7b2fc09_80384cuda3std3__419piecewise_constructE)
_ZN39_INTERNAL_f19195a6_4_k_cu_b7b2fc09_80384cuda3std3__419piecewise_constructE:
	.zero		1
	.type		_ZN39_INTERNAL_f19195a6_4_k_cu_b7b2fc09_80384cuda3std3__45__cpo4cendE,@object
	.size		_ZN39_INTERNAL_f19195a6_4_k_cu_b7b2fc09_80384cuda3std3__45__cpo4cendE,(_ZN39_INTERNAL_f19195a6_4_k_cu_b7b2fc09_80384cuda3std6ranges3__45__cpo4swapE - _ZN39_INTERNAL_f19195a6_4_k_cu_b7b2fc09_80384cuda3std3__45__cpo4cendE)
_ZN39_INTERNAL_f19195a6_4_k_cu_b7b2fc09_80384cuda3std3__45__cpo4cendE:
	.zero		1
	.type		_ZN39_INTERNAL_f19195a6_4_k_cu_b7b2fc09_80384cuda3std6ranges3__45__cpo4swapE,@object
	.size		_ZN39_INTERNAL_f19195a6_4_k_cu_b7b2fc09_80384cuda3std6ranges3__45__cpo4swapE,(.L_10 - _ZN39_INTERNAL_f19195a6_4_k_cu_b7b2fc09_80384cuda3std6ranges3__45__cpo4swapE)
_ZN39_INTERNAL_f19195a6_4_k_cu_b7b2fc09_80384cuda3std6ranges3__45__cpo4swapE:
	.zero		1
.L_10:


//--------------------- .nv.constant0._ZN7cutlass13device_kernelINS_4gemm6kernel13GemmUniversalIN4cute5tupleIJiiiiEEENS1_10collective13CollectiveMmaINS1_35MainloopSm100TmaUmmaWarpSpecializedILi3ELi2ELi4ENS5_IJNS4_1CILi2EEENSA_ILi1EEESC_EEEEENS5_IJNSA_ILi128EEENSA_ILi256EEESF_EEENS_10bfloat16_tENS5_IJlSC_lEEESI_SJ_NS4_8TiledMMAINS4_8MMA_AtomIJNS4_26SM100_MMA_F16BF16_2x1SM_SSISI_SI_fLi128ELi256ELNS4_4UMMA5MajorE0ELSO_0ELNSN_7ScaleInE0ELSP_0EEEEEENS4_6LayoutINS5_IJSC_SC_SC_EEENS5_IJNSA_ILi0EEESU_SU_EEEEENS5_IJNS4_10UnderscoreESX_SX_EEEEENS4_18SM100_TMA_2SM_LOADENS4_14ComposedLayoutINS4_7SwizzleILi3ELi4ELi3EEENS4_18smem_ptr_flag_bitsILi16EEENSS_INS5_IJNSA_ILi8EEENSA_ILi64EEEEEENS5_IJS17_SC_EEEEEEEvNS4_8identityES10_S1B_vS1C_EENS_8epilogue10collective18CollectiveEpilogueINS1E_23Sm100TmaWarpSpecializedILi4ELi2ELi32ELb1ELb0EEEJNS5_IJS17_SG_SF_EEENS5_IJNSS_IS17_SC_EENSS_INS5_IJNSA_ILi32EEESB_EEENS5_IJSC_SF_EEEEEEEESI_SJ_SI_SJ_NS1E_6fusion15FusionCallbacksIS1I_NS1Q_17LinearCombinationISI_fSI_fLNS_15FloatRoundStyleE2EEES1J_S1P_JEEENS4_5SM1004TMEM4LOAD26SM100_TMEM_LOAD_32dp32b32xENS4_13SM90_TMA_LOADENS11_INS12_ILi2ELi4ELi3EEES15_NSS_INS5_IJS16_S1L_EEENS5_IJS1L_SC_EEEEEEENS4_39AutoVectorizingCopyWithAssumedAlignmentILi128EEENS4_14SM90_TMA_STOREES25_S27_S27_EEEvvEEEEvNT_6ParamsE --------------------------
	.section	.nv.constant0._ZN7cutlass13device_kernelINS_4gemm6kernel13GemmUniversalIN4cute5tupleIJiiiiEEENS1_10collective13CollectiveMmaINS1_35MainloopSm100TmaUmmaWarpSpecializedILi3ELi2ELi4ENS5_IJNS4_1CILi2EEENSA_ILi1EEESC_EEEEENS5_IJNSA_ILi128EEENSA_ILi256EEESF_EEENS_10bfloat16_tENS5_IJlSC_lEEESI_SJ_NS4_8TiledMMAINS4_8MMA_AtomIJNS4_26SM100_MMA_F16BF16_2x1SM_SSISI_SI_fLi128ELi256ELNS4_4UMMA5MajorE0ELSO_0ELNSN_7ScaleInE0ELSP_0EEEEEENS4_6LayoutINS5_IJSC_SC_SC_EEENS5_IJNSA_ILi0EEESU_SU_EEEEENS5_IJNS4_10UnderscoreESX_SX_EEEEENS4_18SM100_TMA_2SM_LOADENS4_14ComposedLayoutINS4_7SwizzleILi3ELi4ELi3EEENS4_18smem_ptr_flag_bitsILi16EEENSS_INS5_IJNSA_ILi8EEENSA_ILi64EEEEEENS5_IJS17_SC_EEEEEEEvNS4_8identityES10_S1B_vS1C_EENS_8epilogue10collective18CollectiveEpilogueINS1E_23Sm100TmaWarpSpecializedILi4ELi2ELi32ELb1ELb0EEEJNS5_IJS17_SG_SF_EEENS5_IJNSS_IS17_SC_EENSS_INS5_IJNSA_ILi32EEESB_EEENS5_IJSC_SF_EEEEEEEESI_SJ_SI_SJ_NS1E_6fusion15FusionCallbacksIS1I_NS1Q_17LinearCombinationISI_fSI_fLNS_15FloatRoundStyleE2EEES1J_S1P_JEEENS4_5SM1004TMEM4LOAD26SM100_TMEM_LOAD_32dp32b32xENS4_13SM90_TMA_LOADENS11_INS12_ILi2ELi4ELi3EEES15_NSS_INS5_IJS16_S1L_EEENS5_IJS1L_SC_EEEEEEENS4_39AutoVectorizingCopyWithAssumedAlignmentILi128EEENS4_14SM90_TMA_STOREES25_S27_S27_EEEvvEEEEvNT_6ParamsE,"a",@progbits
	.sectionflags	@""
	.align	4
.nv.constant0._ZN7cutlass13device_kernelINS_4gemm6kernel13GemmUniversalIN4cute5tupleIJiiiiEEENS1_10collective13CollectiveMmaINS1_35MainloopSm100TmaUmmaWarpSpecializedILi3ELi2ELi4ENS5_IJNS4_1CILi2EEENSA_ILi1EEESC_EEEEENS5_IJNSA_ILi128EEENSA_ILi256EEESF_EEENS_10bfloat16_tENS5_IJlSC_lEEESI_SJ_NS4_8TiledMMAINS4_8MMA_AtomIJNS4_26SM100_MMA_F16BF16_2x1SM_SSISI_SI_fLi128ELi256ELNS4_4UMMA5MajorE0ELSO_0ELNSN_7ScaleInE0ELSP_0EEEEEENS4_6LayoutINS5_IJSC_SC_SC_EEENS5_IJNSA_ILi0EEESU_SU_EEEEENS5_IJNS4_10UnderscoreESX_SX_EEEEENS4_18SM100_TMA_2SM_LOADENS4_14ComposedLayoutINS4_7SwizzleILi3ELi4ELi3EEENS4_18smem_ptr_flag_bitsILi16EEENSS_INS5_IJNSA_ILi8EEENSA_ILi64EEEEEENS5_IJS17_SC_EEEEEEEvNS4_8identityES10_S1B_vS1C_EENS_8epilogue10collective18CollectiveEpilogueINS1E_23Sm100TmaWarpSpecializedILi4ELi2ELi32ELb1ELb0EEEJNS5_IJS17_SG_SF_EEENS5_IJNSS_IS17_SC_EENSS_INS5_IJNSA_ILi32EEESB_EEENS5_IJSC_SF_EEEEEEEESI_SJ_SI_SJ_NS1E_6fusion15FusionCallbacksIS1I_NS1Q_17LinearCombinationISI_fSI_fLNS_15FloatRoundStyleE2EEES1J_S1P_JEEENS4_5SM1004TMEM4LOAD26SM100_TMEM_LOAD_32dp32b32xENS4_13SM90_TMA_LOADENS11_INS12_ILi2ELi4ELi3EEES15_NSS_INS5_IJS16_S1L_EEENS5_IJS1L_SC_EEEEEEENS4_39AutoVectorizingCopyWithAssumedAlignmentILi128EEENS4_14SM90_TMA_STOREES25_S27_S27_EEEvvEEEEvNT_6ParamsE:
	.zero		2944


//--------------------- SYMBOLS --------------------------

	.type		.nv.reservedSmem.offset0,@object
	.size		.nv.reservedSmem.offset0,0x4
	.type		.nv.reservedSmem.cap,@object
	.size		.nv.reservedSmem.cap,0x4
	.type		__assertfail,@function
